	.version 2.2
	.target sm_20
	// compiled with /home/bachelor/deicide218/cuda-3.2/open64/lib//be
	// nvopencc 3.2 built on 2010-11-03

	.visible .func _Z4scanPj (.param .u64 __cudaparmf1__Z4scanPj)

	//-----------------------------------------------------------
	// Compiling sort.cpp3.i (/tmp/ccBI#.uCb6Zw)
	//-----------------------------------------------------------

	//-----------------------------------------------------------
	// Options:
	//-----------------------------------------------------------
	//  Target:ptx, ISA:sm_20, Endian:little, Pointer Size:64
	//  -O3	(Optimization level)
	//  -g0	(Debug level)
	//  -m2	(Report advisories)
	//-----------------------------------------------------------

	.file	1	"<command-line>"
	.file	2	"sort.cudafe2.gpu"
	.file	3	"/usr/lib/gcc/x86_64-linux-gnu/4.4.7/include/stddef.h"
	.file	4	"/home/bachelor/deicide218/cuda-3.2/bin/../include/crt/device_runtime.h"
	.file	5	"/home/bachelor/deicide218/cuda-3.2/bin/../include/host_defines.h"
	.file	6	"/home/bachelor/deicide218/cuda-3.2/bin/../include/builtin_types.h"
	.file	7	"/home/bachelor/deicide218/cuda-3.2/bin/../include/device_types.h"
	.file	8	"/home/bachelor/deicide218/cuda-3.2/bin/../include/driver_types.h"
	.file	9	"/home/bachelor/deicide218/cuda-3.2/bin/../include/surface_types.h"
	.file	10	"/home/bachelor/deicide218/cuda-3.2/bin/../include/texture_types.h"
	.file	11	"/home/bachelor/deicide218/cuda-3.2/bin/../include/vector_types.h"
	.file	12	"/home/bachelor/deicide218/cuda-3.2/bin/../include/device_launch_parameters.h"
	.file	13	"/home/bachelor/deicide218/cuda-3.2/bin/../include/crt/storage_class.h"
	.file	14	"/usr/include/x86_64-linux-gnu/bits/types.h"
	.file	15	"/usr/include/time.h"
	.file	16	"/home/bachelor/deicide218/cuda-3.2/bin/../include/sm_11_atomic_functions.h"
	.file	17	"sort.cu"
	.file	18	"/home/bachelor/deicide218/cuda-3.2/bin/../include/common_functions.h"
	.file	19	"/home/bachelor/deicide218/cuda-3.2/bin/../include/math_functions.h"
	.file	20	"/home/bachelor/deicide218/cuda-3.2/bin/../include/math_constants.h"
	.file	21	"/home/bachelor/deicide218/cuda-3.2/bin/../include/device_functions.h"
	.file	22	"/home/bachelor/deicide218/cuda-3.2/bin/../include/sm_12_atomic_functions.h"
	.file	23	"/home/bachelor/deicide218/cuda-3.2/bin/../include/sm_13_double_functions.h"
	.file	24	"/home/bachelor/deicide218/cuda-3.2/bin/../include/sm_20_atomic_functions.h"
	.file	25	"/home/bachelor/deicide218/cuda-3.2/bin/../include/sm_20_intrinsics.h"
	.file	26	"/home/bachelor/deicide218/cuda-3.2/bin/../include/surface_functions.h"
	.file	27	"/home/bachelor/deicide218/cuda-3.2/bin/../include/texture_fetch_functions.h"
	.file	28	"/home/bachelor/deicide218/cuda-3.2/bin/../include/math_functions_dbl_ptx3.h"


	.visible .func _Z4scanPj (.param .u64 __cudaparmf1__Z4scanPj)
	{
	.reg .u32 %r<93>;
	.reg .u64 %rd<34>;
	.reg .pred %p<9>;
	.loc	17	23	0
$LDWbegin__Z4scanPj:
	ld.param.u64 	%rd1, [__cudaparmf1__Z4scanPj];
	mov.s64 	%rd2, %rd1;
	.loc	17	28	0
	mov.u32 	%r1, %tid.x;
	mul.lo.u32 	%r2, %r1, 2;
	add.s32 	%r3, %r2, 4;
	add.u32 	%r4, %r2, 1;
	add.s32 	%r5, %r2, 5;
	shr.u32 	%r6, %r2, %r3;
	shr.u32 	%r7, %r4, %r5;
	shr.u32 	%r8, %r6, 8;
	shr.u32 	%r9, %r7, 8;
	add.u32 	%r10, %r2, %r8;
	cvt.u64.u32 	%rd3, %r10;
	mul.wide.u32 	%rd4, %r10, 4;
	add.u64 	%rd5, %rd2, %rd4;
	add.u32 	%r11, %r2, %r9;
	cvt.u64.u32 	%rd6, %r11;
	mul.wide.u32 	%rd7, %r11, 4;
	add.u64 	%rd8, %rd2, %rd7;
	ld.u32 	%r12, [%rd5+0];
	ld.u32 	%r13, [%rd8+4];
	add.u32 	%r14, %r12, %r13;
	st.u32 	[%rd8+4], %r14;
	.loc	17	29	0
	mov.u32 	%r15, %ntid.x;
	add.u32 	%r16, %r15, %r1;
	mul.lo.u32 	%r17, %r16, 2;
	add.s32 	%r18, %r17, 4;
	add.u32 	%r19, %r17, 1;
	add.s32 	%r20, %r17, 5;
	shr.u32 	%r21, %r17, %r18;
	shr.u32 	%r22, %r19, %r20;
	shr.u32 	%r23, %r21, 8;
	shr.u32 	%r24, %r22, 8;
	add.u32 	%r25, %r17, %r23;
	cvt.u64.u32 	%rd9, %r25;
	mul.wide.u32 	%rd10, %r25, 4;
	add.u64 	%rd11, %rd2, %rd10;
	add.u32 	%r26, %r17, %r24;
	cvt.u64.u32 	%rd12, %r26;
	mul.wide.u32 	%rd13, %r26, 4;
	add.u64 	%rd14, %rd2, %rd13;
	ld.u32 	%r27, [%rd11+0];
	ld.u32 	%r28, [%rd14+4];
	add.u32 	%r29, %r27, %r28;
	st.u32 	[%rd14+4], %r29;
	.loc	17	32	0
	mov.s32 	%r30, %r15;
	mov.u32 	%r31, 0;
	setp.eq.u32 	%p1, %r15, %r31;
	@%p1 bra 	$Lt_0_8194;
	mov.u32 	%r32, 2;
$Lt_0_5122:
 //<loop> Loop body line 34
	.loc	17	34	0
	bar.sync 	0;
	setp.le.u32 	%p2, %r30, %r1;
	@%p2 bra 	$Lt_0_5378;
 //<loop> Part of loop body line 34, head labeled $Lt_0_5122
	.loc	17	45	0
	mul.lo.u32 	%r33, %r32, %r1;
	mul.lo.u32 	%r34, %r33, 2;
	add.u32 	%r35, %r34, %r32;
	add.u32 	%r36, %r35, %r32;
	sub.u32 	%r37, %r36, 1;
	add.s32 	%r38, %r36, 3;
	shr.u32 	%r39, %r37, %r38;
	shr.u32 	%r40, %r39, 8;
	add.u32 	%r41, %r36, %r40;
	cvt.u64.u32 	%rd15, %r41;
	mul.wide.u32 	%rd16, %r41, 4;
	add.u64 	%rd17, %rd2, %rd16;
	ld.u32 	%r42, [%rd17+-4];
	sub.u32 	%r43, %r35, 1;
	add.s32 	%r44, %r35, 3;
	shr.u32 	%r45, %r43, %r44;
	shr.u32 	%r46, %r45, 8;
	add.u32 	%r47, %r35, %r46;
	cvt.u64.u32 	%rd18, %r47;
	mul.wide.u32 	%rd19, %r47, 4;
	add.u64 	%rd20, %rd2, %rd19;
	ld.u32 	%r48, [%rd20+-4];
	add.u32 	%r49, %r42, %r48;
	st.u32 	[%rd17+-4], %r49;
$Lt_0_5378:
 //<loop> Part of loop body line 34, head labeled $Lt_0_5122
	.loc	17	48	0
	mul.lo.u32 	%r32, %r32, 2;
	.loc	17	32	0
	shr.u32 	%r30, %r30, 1;
	mov.u32 	%r50, 0;
	setp.ne.u32 	%p3, %r30, %r50;
	@%p3 bra 	$Lt_0_5122;
	bra.uni 	$Lt_0_4610;
$Lt_0_8194:
	mov.u32 	%r32, 2;
$Lt_0_4610:
	mov.u32 	%r51, 0;
	setp.ne.u32 	%p4, %r1, %r51;
	@%p4 bra 	$Lt_0_6146;
	.loc	17	54	0
	mul.lo.u32 	%r52, %r15, 4;
	sub.u32 	%r53, %r52, 1;
	add.s32 	%r54, %r52, 3;
	shr.u32 	%r55, %r53, %r54;
	shr.u32 	%r56, %r55, 8;
	add.u32 	%r57, %r52, %r56;
	cvt.u64.u32 	%rd21, %r57;
	mul.wide.u32 	%rd22, %r57, 4;
	add.u64 	%rd23, %rd2, %rd22;
	ld.u32 	%r58, [%rd23+-4];
	add.s32 	%r59, %r52, 4;
	shr.u32 	%r60, %r52, %r59;
	shr.u32 	%r61, %r60, 8;
	add.u32 	%r62, %r52, %r61;
	cvt.u64.u32 	%rd24, %r62;
	mul.wide.u32 	%rd25, %r62, 4;
	add.u64 	%rd26, %rd2, %rd25;
	st.u32 	[%rd26+0], %r58;
	.loc	17	55	0
	mov.u32 	%r63, 0;
	st.u32 	[%rd23+-4], %r63;
$Lt_0_6146:
	mov.u32 	%r64, 1;
	setp.lt.u32 	%p5, %r15, %r64;
	@%p5 bra 	$Lt_0_6658;
	mov.u32 	%r65, 1;
$Lt_0_7170:
 //<loop> Loop body line 55, nesting depth: 1, estimated iterations: unknown
	.loc	17	60	0
	shr.u32 	%r32, %r32, 1;
	.loc	17	62	0
	bar.sync 	0;
	setp.le.u32 	%p6, %r65, %r1;
	@%p6 bra 	$Lt_0_7426;
 //<loop> Part of loop body line 55, head labeled $Lt_0_7170
	.loc	17	73	0
	mul.lo.u32 	%r66, %r32, %r1;
	mul.lo.u32 	%r67, %r66, 2;
	add.u32 	%r68, %r67, %r32;
	sub.u32 	%r69, %r68, 1;
	add.s32 	%r70, %r68, 3;
	shr.u32 	%r71, %r69, %r70;
	shr.u32 	%r72, %r71, 8;
	add.u32 	%r73, %r68, %r72;
	cvt.u64.u32 	%rd27, %r73;
	mul.wide.u32 	%rd28, %r73, 4;
	add.u64 	%rd29, %rd2, %rd28;
	ld.u32 	%r74, [%rd29+-4];
	.loc	17	74	0
	add.u32 	%r75, %r68, %r32;
	sub.u32 	%r76, %r75, 1;
	add.s32 	%r77, %r75, 3;
	shr.u32 	%r78, %r76, %r77;
	shr.u32 	%r79, %r78, 8;
	add.u32 	%r80, %r75, %r79;
	cvt.u64.u32 	%rd30, %r80;
	mul.wide.u32 	%rd31, %r80, 4;
	add.u64 	%rd32, %rd2, %rd31;
	ld.u32 	%r81, [%rd32+-4];
	st.u32 	[%rd29+-4], %r81;
	.loc	17	75	0
	ld.u32 	%r82, [%rd32+-4];
	add.u32 	%r83, %r82, %r74;
	st.u32 	[%rd32+-4], %r83;
$Lt_0_7426:
 //<loop> Part of loop body line 55, head labeled $Lt_0_7170
	.loc	17	58	0
	mul.lo.u32 	%r65, %r65, 2;
	setp.le.u32 	%p7, %r65, %r15;
	@%p7 bra 	$Lt_0_7170;
$Lt_0_6658:
	.loc	17	78	0
	bar.sync 	0;
	.loc	17	80	0
	ld.u32 	%r84, [%rd5+0];
	.loc	17	81	0
	ld.u32 	%r85, [%rd8+4];
	st.u32 	[%rd5+0], %r85;
	.loc	17	82	0
	ld.u32 	%r86, [%rd8+4];
	add.u32 	%r87, %r86, %r84;
	st.u32 	[%rd8+4], %r87;
	.loc	17	84	0
	ld.u32 	%r88, [%rd11+0];
	.loc	17	85	0
	ld.u32 	%r89, [%rd14+4];
	st.u32 	[%rd11+0], %r89;
	.loc	17	86	0
	ld.u32 	%r90, [%rd14+4];
	add.u32 	%r91, %r90, %r88;
	st.u32 	[%rd14+4], %r91;
	.loc	17	89	0
	ret;
$LDWend__Z4scanPj:
	} // _Z4scanPj

	.entry _Z9splitSortiiPjS_S_ (
		.param .s32 __cudaparm__Z9splitSortiiPjS_S__numElems,
		.param .s32 __cudaparm__Z9splitSortiiPjS_S__iter,
		.param .u64 __cudaparm__Z9splitSortiiPjS_S__keys,
		.param .u64 __cudaparm__Z9splitSortiiPjS_S__values,
		.param .u64 __cudaparm__Z9splitSortiiPjS_S__histo)
	{
	.reg .u32 %r<205>;
	.reg .u64 %rd<92>;
	.reg .pred %p<17>;
	.shared .align 4 .b8 __cuda___cuda_local_var_34525_42_non_const_histo_s32[64];
	.shared .align 4 .b8 __cuda___cuda_local_var_34524_42_non_const_flags96[4420];
	// __cuda_local_var_34532_11_non_const_lvalue = 16
	.loc	17	91	0
$LDWbegin__Z9splitSortiiPjS_S_:
	mov.u32 	%r1, %ctaid.x;
	mul.lo.u32 	%r2, %r1, 256;
	mov.u32 	%r3, %tid.x;
	add.u32 	%r4, %r2, %r3;
	mul.lo.u32 	%r5, %r4, 4;
	ld.param.u32 	%r6, [__cudaparm__Z9splitSortiiPjS_S__numElems];
	setp.gt.u32 	%p1, %r6, %r5;
	@!%p1 bra 	$Lt_1_12034;
	.loc	17	103	0
	cvt.u64.u32 	%rd1, %r5;
	mul.wide.u32 	%rd2, %r5, 4;
	ld.param.u64 	%rd3, [__cudaparm__Z9splitSortiiPjS_S__keys];
	add.u64 	%rd4, %rd3, %rd2;
	ld.global.v4.u32 	{%r7,%r8,%r9,%r10}, [%rd4+0];
	.loc	17	104	0
	ld.param.u64 	%rd5, [__cudaparm__Z9splitSortiiPjS_S__values];
	add.u64 	%rd6, %rd5, %rd2;
	ld.global.v4.u32 	{%r11,%r12,%r13,%r14}, [%rd6+0];
	mov.s32 	%r15, %r11;
	mov.s32 	%r16, %r12;
	mov.s32 	%r17, %r13;
	mov.s32 	%r18, %r14;
	bra.uni 	$Lt_1_11778;
$Lt_1_12034:
	mov.u32 	%r10, -1;
	mov.u32 	%r9, -1;
	mov.u32 	%r8, -1;
	mov.u32 	%r7, -1;
$Lt_1_11778:
	mov.u32 	%r19, 15;
	setp.le.u32 	%p2, %r3, %r19;
	@!%p2 bra 	$Lt_1_12290;
	.loc	17	108	0
	mov.u64 	%rd7, __cuda___cuda_local_var_34525_42_non_const_histo_s32;
	mov.u32 	%r20, 0;
	cvt.u64.u32 	%rd8, %r3;
	mul.wide.u32 	%rd9, %r3, 4;
	add.u64 	%rd10, %rd7, %rd9;
	st.shared.u32 	[%rd10+0], %r20;
$Lt_1_12290:
	mov.u64 	%rd7, __cuda___cuda_local_var_34525_42_non_const_histo_s32;
	.loc	17	110	0
	bar.sync 	0;
	.loc	16	109	0
	ld.param.s32 	%r21, [__cudaparm__Z9splitSortiiPjS_S__iter];
	mul.lo.s32 	%r22, %r21, 4;
	add.s32 	%r23, %r22, 4;
	shl.b32 	%r24, 1, %r23;
	sub.u32 	%r25, %r24, 1;
	and.b32 	%r26, %r25, %r7;
	shr.u32 	%r27, %r26, %r22;
	cvt.u64.u32 	%rd11, %r27;
	mul.wide.u32 	%rd12, %r27, 4;
	add.u64 	%rd13, %rd7, %rd12;
	mov.u32 	%r28, 1;
	atom.shared.add.u32 	%r29, [%rd13], %r28;
	and.b32 	%r30, %r25, %r8;
	shr.u32 	%r31, %r30, %r22;
	cvt.u64.u32 	%rd14, %r31;
	mul.wide.u32 	%rd15, %r31, 4;
	add.u64 	%rd16, %rd7, %rd15;
	mov.u32 	%r32, 1;
	atom.shared.add.u32 	%r33, [%rd16], %r32;
	and.b32 	%r34, %r25, %r9;
	shr.u32 	%r35, %r34, %r22;
	cvt.u64.u32 	%rd17, %r35;
	mul.wide.u32 	%rd18, %r35, 4;
	add.u64 	%rd19, %rd7, %rd18;
	mov.u32 	%r36, 1;
	atom.shared.add.u32 	%r37, [%rd19], %r36;
	and.b32 	%r38, %r25, %r10;
	shr.u32 	%r39, %r38, %r22;
	cvt.u64.u32 	%rd20, %r39;
	mul.wide.u32 	%rd21, %r39, 4;
	add.u64 	%rd22, %rd7, %rd21;
	mov.u32 	%r40, 1;
	atom.shared.add.u32 	%r41, [%rd22], %r40;
	.loc	17	117	0
	mul.lo.u32 	%r42, %r3, 4;
	mov.s32 	%r43, %r42;
	add.u32 	%r44, %r42, 1;
	add.u32 	%r45, %r42, 2;
	add.u32 	%r46, %r42, 3;
	.loc	17	119	0
	mov.s32 	%r47, %r22;
	setp.ge.s32 	%p3, %r22, %r23;
	@%p3 bra 	$Lt_1_12802;
	mov.u64 	%rd23, __cuda___cuda_local_var_34524_42_non_const_flags96;
	mul.lo.u32 	%r48, %r3, 2;
	mov.u32 	%r49, %ntid.x;
	add.u32 	%r50, %r49, %r3;
	mov.u32 	%r51, 0;
	setp.ne.u32 	%p4, %r49, %r51;
	mov.u32 	%r52, 0;
	setp.eq.u32 	%p5, %r3, %r52;
	mov.u32 	%r53, 1;
	setp.ge.u32 	%p6, %r49, %r53;
	mul.lo.u32 	%r54, %r49, 4;
	add.s32 	%r55, %r48, 4;
	add.u32 	%r56, %r48, 1;
	add.s32 	%r57, %r48, 5;
	mul.lo.u32 	%r58, %r50, 2;
	add.s32 	%r59, %r54, 4;
	shr.u32 	%r60, %r48, %r55;
	shr.u32 	%r61, %r56, %r57;
	add.s32 	%r62, %r58, 4;
	add.u32 	%r63, %r58, 1;
	add.s32 	%r64, %r58, 5;
	shr.u32 	%r65, %r54, %r59;
	shr.u32 	%r66, %r60, 8;
	shr.u32 	%r67, %r61, 8;
	shr.u32 	%r68, %r58, %r62;
	shr.u32 	%r69, %r63, %r64;
	shr.u32 	%r70, %r65, 8;
	shr.u32 	%r71, %r68, 8;
	shr.u32 	%r72, %r69, 8;
	add.u32 	%r73, %r48, %r66;
	cvt.u64.u32 	%rd24, %r73;
	mul.wide.u32 	%rd25, %r73, 4;
	add.u64 	%rd26, %rd23, %rd25;
	add.u32 	%r74, %r48, %r67;
	cvt.u64.u32 	%rd27, %r74;
	mul.wide.u32 	%rd28, %r74, 4;
	add.u64 	%rd29, %rd23, %rd28;
	add.u32 	%r75, %r54, %r70;
	cvt.u64.u32 	%rd30, %r75;
	mul.wide.u32 	%rd31, %r75, 4;
	add.u64 	%rd32, %rd23, %rd31;
	add.u32 	%r76, %r58, %r71;
	cvt.u64.u32 	%rd33, %r76;
	mul.wide.u32 	%rd34, %r76, 4;
	add.u64 	%rd35, %rd23, %rd34;
	add.u32 	%r77, %r58, %r72;
	cvt.u64.u32 	%rd36, %r77;
	mul.wide.u32 	%rd37, %r77, 4;
	add.u64 	%rd38, %rd23, %rd37;
$Lt_1_13314:
 //<loop> Loop body line 119, nesting depth: 1, iterations: 4
	.loc	17	122	0
	shr.u32 	%r78, %r7, %r47;
	add.s32 	%r79, %r43, 4;
	and.b32 	%r80, %r78, 1;
	shr.u32 	%r81, %r43, %r79;
	mul.lo.u32 	%r82, %r80, 16;
	shr.u32 	%r83, %r81, 8;
	add.u32 	%r84, %r83, %r43;
	cvt.u64.u32 	%rd39, %r84;
	mul.wide.u32 	%rd40, %r84, 4;
	add.u64 	%rd41, %rd23, %rd40;
	shl.b32 	%r85, 1, %r82;
	st.shared.u32 	[%rd41+0], %r85;
	.loc	17	123	0
	shr.u32 	%r86, %r8, %r47;
	add.s32 	%r87, %r44, 4;
	and.b32 	%r88, %r86, 1;
	shr.u32 	%r89, %r44, %r87;
	mul.lo.u32 	%r90, %r88, 16;
	shr.u32 	%r91, %r89, 8;
	add.u32 	%r92, %r91, %r44;
	cvt.u64.u32 	%rd42, %r92;
	mul.wide.u32 	%rd43, %r92, 4;
	add.u64 	%rd44, %rd23, %rd43;
	shl.b32 	%r93, 1, %r90;
	st.shared.u32 	[%rd44+0], %r93;
	.loc	17	124	0
	shr.u32 	%r94, %r9, %r47;
	add.s32 	%r95, %r45, 4;
	and.b32 	%r96, %r94, 1;
	shr.u32 	%r97, %r45, %r95;
	mul.lo.u32 	%r98, %r96, 16;
	shr.u32 	%r99, %r97, 8;
	add.u32 	%r100, %r99, %r45;
	cvt.u64.u32 	%rd45, %r100;
	mul.wide.u32 	%rd46, %r100, 4;
	add.u64 	%rd47, %rd23, %rd46;
	shl.b32 	%r101, 1, %r98;
	st.shared.u32 	[%rd47+0], %r101;
	.loc	17	125	0
	shr.u32 	%r102, %r10, %r47;
	add.s32 	%r103, %r46, 4;
	and.b32 	%r104, %r102, 1;
	shr.u32 	%r105, %r46, %r103;
	mul.lo.u32 	%r106, %r104, 16;
	shr.u32 	%r107, %r105, 8;
	add.u32 	%r108, %r107, %r46;
	cvt.u64.u32 	%rd48, %r108;
	mul.wide.u32 	%rd49, %r108, 4;
	add.u64 	%rd50, %rd23, %rd49;
	shl.b32 	%r109, 1, %r106;
	st.shared.u32 	[%rd50+0], %r109;
	.loc	17	26	0
	bar.sync 	0;
	.loc	17	28	0
	ld.shared.u32 	%r110, [%rd26+0];
	ld.shared.u32 	%r111, [%rd29+4];
	add.u32 	%r112, %r110, %r111;
	st.shared.u32 	[%rd29+4], %r112;
	.loc	17	29	0
	ld.shared.u32 	%r113, [%rd35+0];
	ld.shared.u32 	%r114, [%rd38+4];
	add.u32 	%r115, %r113, %r114;
	st.shared.u32 	[%rd38+4], %r115;
	.loc	17	32	0
	mov.s32 	%r116, %r49;
	@!%p4 bra 	$Lt_1_18690;
 //<loop> Part of loop body line 119, head labeled $Lt_1_13314
	mov.u32 	%r117, 2;
$Lt_1_14082:
 //<loop> Loop body line 34
	.loc	17	34	0
	bar.sync 	0;
	setp.le.u32 	%p7, %r116, %r3;
	@%p7 bra 	$Lt_1_14338;
 //<loop> Part of loop body line 34, head labeled $Lt_1_14082
	.loc	17	45	0
	mul.lo.u32 	%r118, %r117, %r3;
	mul.lo.u32 	%r119, %r118, 2;
	add.u32 	%r120, %r119, %r117;
	add.u32 	%r121, %r120, %r117;
	sub.u32 	%r122, %r121, 1;
	add.s32 	%r123, %r121, 3;
	shr.u32 	%r124, %r122, %r123;
	shr.u32 	%r125, %r124, 8;
	add.u32 	%r126, %r121, %r125;
	cvt.u64.u32 	%rd51, %r126;
	mul.wide.u32 	%rd52, %r126, 4;
	add.u64 	%rd53, %rd23, %rd52;
	ld.shared.u32 	%r127, [%rd53+-4];
	sub.u32 	%r128, %r120, 1;
	add.s32 	%r129, %r120, 3;
	shr.u32 	%r130, %r128, %r129;
	shr.u32 	%r131, %r130, 8;
	add.u32 	%r132, %r120, %r131;
	cvt.u64.u32 	%rd54, %r132;
	mul.wide.u32 	%rd55, %r132, 4;
	add.u64 	%rd56, %rd23, %rd55;
	ld.shared.u32 	%r133, [%rd56+-4];
	add.u32 	%r134, %r127, %r133;
	st.shared.u32 	[%rd53+-4], %r134;
$Lt_1_14338:
 //<loop> Part of loop body line 34, head labeled $Lt_1_14082
	.loc	17	48	0
	mul.lo.u32 	%r117, %r117, 2;
	.loc	17	32	0
	shr.u32 	%r116, %r116, 1;
	mov.u32 	%r135, 0;
	setp.ne.u32 	%p8, %r116, %r135;
	@%p8 bra 	$Lt_1_14082;
 //<loop> Part of loop body line 119, head labeled $Lt_1_13314
	bra.uni 	$Lt_1_13570;
$Lt_1_18690:
 //<loop> Part of loop body line 119, head labeled $Lt_1_13314
	mov.u32 	%r117, 2;
$Lt_1_13570:
 //<loop> Part of loop body line 119, head labeled $Lt_1_13314
	@!%p5 bra 	$Lt_1_15106;
 //<loop> Part of loop body line 119, head labeled $Lt_1_13314
	.loc	17	54	0
	sub.u32 	%r136, %r54, 1;
	add.s32 	%r137, %r54, 3;
	shr.u32 	%r138, %r136, %r137;
	shr.u32 	%r139, %r138, 8;
	add.u32 	%r140, %r54, %r139;
	cvt.u64.u32 	%rd57, %r140;
	mul.wide.u32 	%rd58, %r140, 4;
	add.u64 	%rd59, %rd23, %rd58;
	ld.shared.u32 	%r141, [%rd59+-4];
	st.shared.u32 	[%rd32+0], %r141;
	.loc	17	55	0
	mov.u32 	%r142, 0;
	st.shared.u32 	[%rd59+-4], %r142;
$Lt_1_15106:
 //<loop> Part of loop body line 119, head labeled $Lt_1_13314
	@!%p6 bra 	$Lt_1_15618;
 //<loop> Part of loop body line 119, head labeled $Lt_1_13314
	mov.u32 	%r143, 1;
$Lt_1_16130:
 //<loop> Loop body line 55, nesting depth: 2, estimated iterations: unknown
	.loc	17	60	0
	shr.u32 	%r117, %r117, 1;
	.loc	17	62	0
	bar.sync 	0;
	setp.le.u32 	%p9, %r143, %r3;
	@%p9 bra 	$Lt_1_16386;
 //<loop> Part of loop body line 55, head labeled $Lt_1_16130
	.loc	17	73	0
	mul.lo.u32 	%r144, %r117, %r3;
	mul.lo.u32 	%r145, %r144, 2;
	add.u32 	%r146, %r145, %r117;
	sub.u32 	%r147, %r146, 1;
	add.s32 	%r148, %r146, 3;
	shr.u32 	%r149, %r147, %r148;
	shr.u32 	%r150, %r149, 8;
	add.u32 	%r151, %r146, %r150;
	cvt.u64.u32 	%rd60, %r151;
	mul.wide.u32 	%rd61, %r151, 4;
	add.u64 	%rd62, %rd23, %rd61;
	ld.shared.u32 	%r152, [%rd62+-4];
	.loc	17	74	0
	add.u32 	%r153, %r146, %r117;
	sub.u32 	%r154, %r153, 1;
	add.s32 	%r155, %r153, 3;
	shr.u32 	%r156, %r154, %r155;
	shr.u32 	%r157, %r156, 8;
	add.u32 	%r158, %r153, %r157;
	cvt.u64.u32 	%rd63, %r158;
	mul.wide.u32 	%rd64, %r158, 4;
	add.u64 	%rd65, %rd23, %rd64;
	ld.shared.u32 	%r159, [%rd65+-4];
	st.shared.u32 	[%rd62+-4], %r159;
	.loc	17	75	0
	ld.shared.u32 	%r160, [%rd65+-4];
	add.u32 	%r161, %r160, %r152;
	st.shared.u32 	[%rd65+-4], %r161;
$Lt_1_16386:
 //<loop> Part of loop body line 55, head labeled $Lt_1_16130
	.loc	17	58	0
	mul.lo.u32 	%r143, %r143, 2;
	setp.le.u32 	%p10, %r143, %r49;
	@%p10 bra 	$Lt_1_16130;
$Lt_1_15618:
 //<loop> Part of loop body line 119, head labeled $Lt_1_13314
	.loc	17	78	0
	bar.sync 	0;
	.loc	17	80	0
	ld.shared.u32 	%r162, [%rd26+0];
	.loc	17	81	0
	ld.shared.u32 	%r163, [%rd29+4];
	st.shared.u32 	[%rd26+0], %r163;
	.loc	17	82	0
	ld.shared.u32 	%r164, [%rd29+4];
	add.u32 	%r165, %r164, %r162;
	st.shared.u32 	[%rd29+4], %r165;
	.loc	17	84	0
	ld.shared.u32 	%r166, [%rd35+0];
	.loc	17	85	0
	ld.shared.u32 	%r167, [%rd38+4];
	st.shared.u32 	[%rd35+0], %r167;
	.loc	17	86	0
	ld.shared.u32 	%r168, [%rd38+4];
	add.u32 	%r169, %r168, %r166;
	st.shared.u32 	[%rd38+4], %r169;
	.loc	17	88	0
	bar.sync 	0;
	.loc	17	129	0
	ld.shared.u32 	%r170, [%rd41+0];
	shr.u32 	%r171, %r170, %r82;
	and.b32 	%r172, %r171, 65535;
	.loc	17	130	0
	ld.shared.u32 	%r173, [%rd44+0];
	shr.u32 	%r174, %r173, %r90;
	and.b32 	%r175, %r174, 65535;
	.loc	17	131	0
	ld.shared.u32 	%r176, [%rd47+0];
	shr.u32 	%r177, %r176, %r98;
	and.b32 	%r178, %r177, 65535;
	.loc	17	132	0
	ld.shared.u32 	%r179, [%rd50+0];
	shr.u32 	%r180, %r179, %r106;
	and.b32 	%r181, %r180, 65535;
	.loc	17	134	0
	ld.shared.u16 	%r182, [%rd32+0];
	.loc	17	135	0
	add.u32 	%r183, %r182, %r172;
	mov.u32 	%r184, 0;
	setp.ne.u32 	%p11, %r80, %r184;
	selp.u32 	%r43, %r183, %r172, %p11;
	.loc	17	136	0
	add.u32 	%r185, %r182, %r175;
	mov.u32 	%r186, 0;
	setp.ne.u32 	%p12, %r88, %r186;
	selp.u32 	%r44, %r185, %r175, %p12;
	.loc	17	137	0
	add.u32 	%r187, %r182, %r178;
	mov.u32 	%r188, 0;
	setp.ne.u32 	%p13, %r96, %r188;
	selp.u32 	%r45, %r187, %r178, %p13;
	.loc	17	138	0
	add.u32 	%r189, %r182, %r181;
	mov.u32 	%r190, 0;
	setp.ne.u32 	%p14, %r104, %r190;
	selp.u32 	%r46, %r189, %r181, %p14;
	.loc	17	140	0
	bar.sync 	0;
	add.s32 	%r47, %r47, 1;
	setp.ne.s32 	%p15, %r23, %r47;
	@%p15 bra 	$Lt_1_13314;
$Lt_1_12802:
	@!%p1 bra 	$Lt_1_17410;
	.loc	17	145	0
	mul.lo.u32 	%r191, %r1, 1024;
	add.u32 	%r192, %r191, %r43;
	cvt.u64.u32 	%rd66, %r192;
	mul.wide.u32 	%rd67, %r192, 4;
	ld.param.u64 	%rd68, [__cudaparm__Z9splitSortiiPjS_S__keys];
	add.u64 	%rd69, %rd67, %rd68;
	st.global.u32 	[%rd69+0], %r7;
	.loc	17	146	0
	add.u32 	%r193, %r191, %r44;
	cvt.u64.u32 	%rd70, %r193;
	mul.wide.u32 	%rd71, %r193, 4;
	add.u64 	%rd72, %rd71, %rd68;
	st.global.u32 	[%rd72+0], %r8;
	.loc	17	147	0
	add.u32 	%r194, %r191, %r45;
	cvt.u64.u32 	%rd73, %r194;
	mul.wide.u32 	%rd74, %r194, 4;
	add.u64 	%rd75, %rd74, %rd68;
	st.global.u32 	[%rd75+0], %r9;
	.loc	17	148	0
	add.u32 	%r195, %r191, %r46;
	cvt.u64.u32 	%rd76, %r195;
	mul.wide.u32 	%rd77, %r195, 4;
	add.u64 	%rd78, %rd77, %rd68;
	st.global.u32 	[%rd78+0], %r10;
	.loc	17	150	0
	ld.param.u64 	%rd79, [__cudaparm__Z9splitSortiiPjS_S__values];
	mov.s32 	%r196, %r15;
	add.u64 	%rd80, %rd67, %rd79;
	st.global.u32 	[%rd80+0], %r196;
	.loc	17	151	0
	mov.s32 	%r197, %r16;
	add.u64 	%rd81, %rd71, %rd79;
	st.global.u32 	[%rd81+0], %r197;
	.loc	17	152	0
	mov.s32 	%r198, %r17;
	add.u64 	%rd82, %rd74, %rd79;
	st.global.u32 	[%rd82+0], %r198;
	.loc	17	153	0
	mov.s32 	%r199, %r18;
	add.u64 	%rd83, %rd77, %rd79;
	st.global.u32 	[%rd83+0], %r199;
$Lt_1_17410:
	@!%p2 bra 	$Lt_1_17922;
	.loc	17	156	0
	cvt.u64.u32 	%rd84, %r3;
	mul.wide.u32 	%rd85, %r3, 4;
	add.u64 	%rd86, %rd7, %rd85;
	ld.shared.u32 	%r200, [%rd86+0];
	ld.param.u64 	%rd87, [__cudaparm__Z9splitSortiiPjS_S__histo];
	mov.u32 	%r201, %nctaid.x;
	mul.lo.u32 	%r202, %r201, %r3;
	add.u32 	%r203, %r1, %r202;
	cvt.u64.u32 	%rd88, %r203;
	mul.wide.u32 	%rd89, %r203, 4;
	add.u64 	%rd90, %rd87, %rd89;
	st.global.u32 	[%rd90+0], %r200;
$Lt_1_17922:
	.loc	17	158	0
	exit;
$LDWend__Z9splitSortiiPjS_S_:
	} // _Z9splitSortiiPjS_S_

	.entry _Z14splitRearrangeiiPjS_S_S_S_ (
		.param .s32 __cudaparm__Z14splitRearrangeiiPjS_S_S_S__numElems,
		.param .s32 __cudaparm__Z14splitRearrangeiiPjS_S_S_S__iter,
		.param .u64 __cudaparm__Z14splitRearrangeiiPjS_S_S_S__keys_i,
		.param .u64 __cudaparm__Z14splitRearrangeiiPjS_S_S_S__keys_o,
		.param .u64 __cudaparm__Z14splitRearrangeiiPjS_S_S_S__values_i,
		.param .u64 __cudaparm__Z14splitRearrangeiiPjS_S_S_S__values_o,
		.param .u64 __cudaparm__Z14splitRearrangeiiPjS_S_S_S__histo)
	{
	.reg .u32 %r<60>;
	.reg .u64 %rd<52>;
	.reg .pred %p<10>;
	.shared .align 4 .b8 __cuda___cuda_local_var_34592_40_non_const_histo_s4568[64];
	.shared .align 4 .b8 __cuda___cuda_local_var_34593_40_non_const_array_s4632[4096];
	// __cuda_local_var_34600_15_non_const_value = 0
	.loc	17	160	0
$LDWbegin__Z14splitRearrangeiiPjS_S_S_S_:
	mov.u32 	%r1, %tid.x;
	cvt.u64.u32 	%rd1, %r1;
	mov.u32 	%r2, %ctaid.x;
	mov.u32 	%r3, 15;
	setp.gt.u32 	%p1, %r1, %r3;
	@%p1 bra 	$Lt_2_6914;
	.loc	17	166	0
	mov.u64 	%rd2, __cuda___cuda_local_var_34592_40_non_const_histo_s4568;
	ld.param.u64 	%rd3, [__cudaparm__Z14splitRearrangeiiPjS_S_S_S__histo];
	mov.u32 	%r4, %nctaid.x;
	mul.lo.u32 	%r5, %r4, %r1;
	add.u32 	%r6, %r2, %r5;
	cvt.u64.u32 	%rd4, %r6;
	mul.wide.u32 	%rd5, %r6, 4;
	add.u64 	%rd6, %rd3, %rd5;
	ld.global.u32 	%r7, [%rd6+0];
	mul.lo.u64 	%rd7, %rd1, 4;
	add.u64 	%rd8, %rd2, %rd7;
	st.shared.u32 	[%rd8+0], %r7;
$Lt_2_6914:
	mov.u64 	%rd2, __cuda___cuda_local_var_34592_40_non_const_histo_s4568;
	mul.lo.u32 	%r8, %r2, 256;
	add.u32 	%r9, %r8, %r1;
	mul.lo.u32 	%r10, %r9, 4;
	ld.param.s32 	%r11, [__cudaparm__Z14splitRearrangeiiPjS_S_S_S__numElems];
	setp.gt.s32 	%p2, %r11, %r10;
	@!%p2 bra 	$Lt_2_7682;
	.loc	17	171	0
	cvt.s64.s32 	%rd9, %r10;
	mul.wide.s32 	%rd10, %r10, 4;
	ld.param.u64 	%rd11, [__cudaparm__Z14splitRearrangeiiPjS_S_S_S__keys_i];
	add.u64 	%rd12, %rd11, %rd10;
	ld.global.v4.u32 	{%r12,%r13,%r14,%r15}, [%rd12+0];
	.loc	17	172	0
	ld.param.u64 	%rd13, [__cudaparm__Z14splitRearrangeiiPjS_S_S_S__values_i];
	add.u64 	%rd14, %rd13, %rd10;
	ld.global.v4.u32 	{%r16,%r17,%r18,%r19}, [%rd14+0];
	mov.s32 	%r20, %r16;
	mov.s32 	%r21, %r17;
	mov.s32 	%r22, %r18;
	mov.s32 	%r23, %r19;
	bra.uni 	$Lt_2_7426;
$Lt_2_7682:
	.loc	17	177	0
	mov.u32 	%r15, -1;
	mov.u32 	%r14, -1;
	mov.u32 	%r13, -1;
	mov.u32 	%r12, -1;
$Lt_2_7426:
	mov.u64 	%rd15, __cuda___cuda_local_var_34593_40_non_const_array_s4632;
	.loc	17	184	0
	ld.param.s32 	%r24, [__cudaparm__Z14splitRearrangeiiPjS_S_S_S__iter];
	mul.lo.s32 	%r25, %r24, 4;
	add.s32 	%r26, %r25, 4;
	shl.b32 	%r27, 1, %r26;
	mul.lo.u64 	%rd16, %rd1, 16;
	add.u64 	%rd17, %rd15, %rd16;
	sub.u32 	%r28, %r27, 1;
	and.b32 	%r29, %r28, %r12;
	shr.u32 	%r30, %r29, %r25;
	and.b32 	%r31, %r28, %r13;
	shr.u32 	%r32, %r31, %r25;
	and.b32 	%r33, %r28, %r14;
	shr.u32 	%r34, %r33, %r25;
	and.b32 	%r35, %r28, %r15;
	shr.u32 	%r36, %r35, %r25;
	st.shared.v4.u32 	[%rd17+0], {%r30,%r32,%r34,%r36};
	.loc	17	185	0
	bar.sync 	0;
	.loc	17	187	0
	cvt.u64.u32 	%rd18, %r30;
	mul.wide.u32 	%rd19, %r30, 4;
	add.u64 	%rd20, %rd2, %rd19;
	ld.shared.u32 	%r37, [%rd20+0];
	cvt.u64.u32 	%rd21, %r32;
	mul.wide.u32 	%rd22, %r32, 4;
	add.u64 	%rd23, %rd2, %rd22;
	ld.shared.u32 	%r38, [%rd23+0];
	cvt.u64.u32 	%rd24, %r34;
	mul.wide.u32 	%rd25, %r34, 4;
	add.u64 	%rd26, %rd2, %rd25;
	ld.shared.u32 	%r39, [%rd26+0];
	.loc	17	189	0
	mul.lo.u32 	%r40, %r1, 4;
	sub.s32 	%r41, %r40, 1;
	mov.s32 	%r42, %r41;
	mov.u32 	%r43, 0;
	setp.lt.s32 	%p3, %r41, %r43;
	@%p3 bra 	$Lt_2_7938;
	mov.s32 	%r44, %r40;
	mov.s32 	%r45, %r44;
$Lt_2_8450:
 //<loop> Loop body line 189, nesting depth: 1, estimated iterations: unknown
	cvt.s64.s32 	%rd27, %r42;
	mul.wide.s32 	%rd28, %r42, 4;
	add.u64 	%rd29, %rd15, %rd28;
	ld.shared.u32 	%r46, [%rd29+0];
	setp.ne.u32 	%p4, %r46, %r30;
	@%p4 bra 	$Lt_2_7938;
 //<loop> Part of loop body line 189, head labeled $Lt_2_8450
	.loc	17	192	0
	add.u32 	%r37, %r37, 1;
	.loc	17	193	0
	sub.s32 	%r42, %r42, 1;
$Lt_2_8706:
 //<loop> Part of loop body line 189, head labeled $Lt_2_8450
	.loc	17	195	0
	mov.u32 	%r47, -1;
	setp.ne.s32 	%p5, %r42, %r47;
	@%p5 bra 	$Lt_2_8450;
$Lt_2_7938:
$Lt_2_258:
	.loc	17	200	0
	add.u32 	%r48, %r37, 1;
	setp.eq.u32 	%p6, %r30, %r32;
	setp.eq.u32 	%p7, %r32, %r34;
	selp.u32 	%r49, %r48, %r38, %p6;
	add.u32 	%r50, %r49, 1;
	selp.u32 	%r51, %r50, %r39, %p7;
	add.u32 	%r52, %r51, 1;
	cvt.u64.u32 	%rd30, %r36;
	mul.wide.u32 	%rd31, %r36, 4;
	add.u64 	%rd32, %rd2, %rd31;
	ld.shared.u32 	%r53, [%rd32+0];
	setp.eq.u32 	%p8, %r34, %r36;
	selp.u32 	%r54, %r52, %r53, %p8;
	@!%p2 bra 	$Lt_2_9474;
	.loc	17	204	0
	cvt.u64.u32 	%rd33, %r37;
	mul.wide.u32 	%rd34, %r37, 4;
	ld.param.u64 	%rd35, [__cudaparm__Z14splitRearrangeiiPjS_S_S_S__keys_o];
	add.u64 	%rd36, %rd34, %rd35;
	st.global.u32 	[%rd36+0], %r12;
	.loc	17	205	0
	ld.param.u64 	%rd37, [__cudaparm__Z14splitRearrangeiiPjS_S_S_S__values_o];
	mov.s32 	%r55, %r20;
	add.u64 	%rd38, %rd34, %rd37;
	st.global.u32 	[%rd38+0], %r55;
	.loc	17	207	0
	cvt.u64.u32 	%rd39, %r49;
	mul.wide.u32 	%rd40, %r49, 4;
	add.u64 	%rd41, %rd40, %rd35;
	st.global.u32 	[%rd41+0], %r13;
	.loc	17	208	0
	mov.s32 	%r56, %r21;
	add.u64 	%rd42, %rd40, %rd37;
	st.global.u32 	[%rd42+0], %r56;
	.loc	17	210	0
	cvt.u64.u32 	%rd43, %r51;
	mul.wide.u32 	%rd44, %r51, 4;
	add.u64 	%rd45, %rd44, %rd35;
	st.global.u32 	[%rd45+0], %r14;
	.loc	17	211	0
	mov.s32 	%r57, %r22;
	add.u64 	%rd46, %rd44, %rd37;
	st.global.u32 	[%rd46+0], %r57;
	.loc	17	213	0
	cvt.u64.u32 	%rd47, %r54;
	mul.wide.u32 	%rd48, %r54, 4;
	add.u64 	%rd49, %rd48, %rd35;
	st.global.u32 	[%rd49+0], %r15;
	.loc	17	214	0
	mov.s32 	%r58, %r23;
	add.u64 	%rd50, %rd48, %rd37;
	st.global.u32 	[%rd50+0], %r58;
$Lt_2_9474:
	.loc	17	216	0
	exit;
$LDWend__Z14splitRearrangeiiPjS_S_S_S_:
	} // _Z14splitRearrangeiiPjS_S_S_S_



// ===== COMPILED SASS (sm_100) =====

	.target	sm_100

	.elftype	@"ET_EXEC"


//--------------------- .note.nv.tkinfo           --------------------------
	.section	.note.nv.tkinfo,"",@"SHT_NOTE"
	.sectionflags	@"SHF_NOTE_NV_TKINFO"
	.tkinfo
        /*0018*/ 	.word	0x00000002
        /*0030*/ 	.string	""
        /*0030*/ 	.string	"ptxas"
        /*0030*/ 	.string	"Cuda compilation tools, release 13.0, V13.0.88"
        /*0030*/ 	.string	"Build cuda_13.0.r13.0/compiler.36424714_0"
        /*0030*/ 	.string	"-arch sm_100 "



//--------------------- .note.nv.cuinfo           --------------------------
	.section	.note.nv.cuinfo,"",@"SHT_NOTE"
	.sectionflags	@"SHF_NOTE_NV_CUINFO"
        /*0018*/ 	.short	0x0002
        /*001a*/ 	.short	0x0014
        /*001c*/ 	.short	0x0082
	.zero		2


//--------------------- .nv.info                  --------------------------
	.section	.nv.info,"",@"SHT_CUDA_INFO"
	.align	4


	//----- nvinfo : EIATTR_REGCOUNT
	.align		4
        /*0000*/ 	.byte	0x04, 0x2f
        /*0002*/ 	.short	(.L_1 - .L_0)
	.align		4
.L_0:
        /*0004*/ 	.word	index@(_Z9splitSortiiPjS_S_)
        /*0008*/ 	.word	0x00000023


	//----- nvinfo : EIATTR_FRAME_SIZE
	.align		4
.L_1:
        /*000c*/ 	.byte	0x04, 0x11
        /*000e*/ 	.short	(.L_3 - .L_2)
	.align		4
.L_2:
        /*0010*/ 	.word	index@(_Z9splitSortiiPjS_S_)
        /*0014*/ 	.word	0x00000000


	//----- nvinfo : EIATTR_REGCOUNT
	.align		4
.L_3:
        /*0018*/ 	.byte	0x04, 0x2f
        /*001a*/ 	.short	(.L_5 - .L_4)
	.align		4
.L_4:
        /*001c*/ 	.word	index@(_Z14splitRearrangeiiPjS_S_S_S_)
        /*0020*/ 	.word	0x0000001e


	//----- nvinfo : EIATTR_FRAME_SIZE
	.align		4
.L_5:
        /*0024*/ 	.byte	0x04, 0x11
        /*0026*/ 	.short	(.L_7 - .L_6)
	.align		4
.L_6:
        /*0028*/ 	.word	index@(_Z14splitRearrangeiiPjS_S_S_S_)
        /*002c*/ 	.word	0x00000000


	//----- nvinfo : EIATTR_MIN_STACK_SIZE
	.align		4
.L_7:
        /*0030*/ 	.byte	0x04, 0x12
        /*0032*/ 	.short	(.L_9 - .L_8)
	.align		4
.L_8:
        /*0034*/ 	.word	index@(_Z14splitRearrangeiiPjS_S_S_S_)
        /*0038*/ 	.word	0x00000000


	//----- nvinfo : EIATTR_MIN_STACK_SIZE
	.align		4
.L_9:
        /*003c*/ 	.byte	0x04, 0x12
        /*003e*/ 	.short	(.L_11 - .L_10)
	.align		4
.L_10:
        /*0040*/ 	.word	index@(_Z9splitSortiiPjS_S_)
        /*0044*/ 	.word	0x00000000
.L_11:


//--------------------- .nv.compat                --------------------------
	.section	.nv.compat,"",@"SHT_CUDA_COMPAT_INFO"
	.align	4
        /*0000*/ 	.byte	0x02, 0x09, 0x00, 0x00, 0x02, 0x02, 0x01, 0x00, 0x02, 0x05, 0x05, 0x00, 0x03, 0x07, 0x01, 0x01
        /*0010*/ 	.byte	0x02, 0x03, 0x00, 0x00, 0x02, 0x06, 0x01, 0x00, 0x04, 0x0b, 0x08, 0x00, 0x09, 0x00, 0x00, 0x00
        /*0020*/ 	.byte	0x00, 0x00, 0x00, 0x00


//--------------------- .nv.info._Z14splitRearrangeiiPjS_S_S_S_ --------------------------
	.section	.nv.info._Z14splitRearrangeiiPjS_S_S_S_,"",@"SHT_CUDA_INFO"
	.sectionflags	@""
	.align	4


	//----- nvinfo : EIATTR_CUDA_API_VERSION
	.align		4
        /*0000*/ 	.byte	0x04, 0x37
        /*0002*/ 	.short	(.L_13 - .L_12)
.L_12:
        /*0004*/ 	.word	0x00000082


	//----- nvinfo : EIATTR_KPARAM_INFO
	.align		4
.L_13:
        /*0008*/ 	.byte	0x04, 0x17
        /*000a*/ 	.short	(.L_15 - .L_14)
.L_14:
        /*000c*/ 	.word	0x00000000
        /*0010*/ 	.short	0x0006
        /*0012*/ 	.short	0x0028
        /*0014*/ 	.byte	0x00, 0xf0, 0x21, 0x00


	//----- nvinfo : EIATTR_KPARAM_INFO
	.align		4
.L_15:
        /*0018*/ 	.byte	0x04, 0x17
        /*001a*/ 	.short	(.L_17 - .L_16)
.L_16:
        /*001c*/ 	.word	0x00000000
        /*0020*/ 	.short	0x0005
        /*0022*/ 	.short	0x0020
        /*0024*/ 	.byte	0x00, 0xf0, 0x21, 0x00


	//----- nvinfo : EIATTR_KPARAM_INFO
	.align		4
.L_17:
        /*0028*/ 	.byte	0x04, 0x17
        /*002a*/ 	.short	(.L_19 - .L_18)
.L_18:
        /*002c*/ 	.word	0x00000000
        /*0030*/ 	.short	0x0004
        /*0032*/ 	.short	0x0018
        /*0034*/ 	.byte	0x00, 0xf0, 0x21, 0x00


	//----- nvinfo : EIATTR_KPARAM_INFO
	.align		4
.L_19:
        /*0038*/ 	.byte	0x04, 0x17
        /*003a*/ 	.short	(.L_21 - .L_20)
.L_20:
        /*003c*/ 	.word	0x00000000
        /*0040*/ 	.short	0x0003
        /*0042*/ 	.short	0x0010
        /*0044*/ 	.byte	0x00, 0xf0, 0x21, 0x00


	//----- nvinfo : EIATTR_KPARAM_INFO
	.align		4
.L_21:
        /*0048*/ 	.byte	0x04, 0x17
        /*004a*/ 	.short	(.L_23 - .L_22)
.L_22:
        /*004c*/ 	.word	0x00000000
        /*0050*/ 	.short	0x0002
        /*0052*/ 	.short	0x0008
        /*0054*/ 	.byte	0x00, 0xf0, 0x21, 0x00


	//----- nvinfo : EIATTR_KPARAM_INFO
	.align		4
.L_23:
        /*0058*/ 	.byte	0x04, 0x17
        /*005a*/ 	.short	(.L_25 - .L_24)
.L_24:
        /*005c*/ 	.word	0x00000000
        /*0060*/ 	.short	0x0001
        /*0062*/ 	.short	0x0004
        /*0064*/ 	.byte	0x00, 0xf0, 0x11, 0x00


	//----- nvinfo : EIATTR_KPARAM_INFO
	.align		4
.L_25:
        /*0068*/ 	.byte	0x04, 0x17
        /*006a*/ 	.short	(.L_27 - .L_26)
.L_26:
        /*006c*/ 	.word	0x00000000
        /*0070*/ 	.short	0x0000
        /*0072*/ 	.short	0x0000
        /*0074*/ 	.byte	0x00, 0xf0, 0x11, 0x00


	//----- nvinfo : EIATTR_SPARSE_MMA_MASK
	.align		4
.L_27:
        /*0078*/ 	.byte	0x03, 0x50
        /*007a*/ 	.short	0x0000


	//----- nvinfo : EIATTR_MAXREG_COUNT
	.align		4
        /*007c*/ 	.byte	0x03, 0x1b
        /*007e*/ 	.short	0x00ff


	//----- nvinfo : EIATTR_NUM_BARRIERS
	.align		4
        /*0080*/ 	.byte	0x02, 0x4c
        /*0082*/ 	.byte	0x01
	.zero		1


	//----- nvinfo : EIATTR_MERCURY_ISA_VERSION
	.align		4
        /*0084*/ 	.byte	0x03, 0x5f
        /*0086*/ 	.short	0x0101


	//----- nvinfo : EIATTR_VRC_CTA_INIT_COUNT
	.align		4
        /*0088*/ 	.byte	0x02, 0x4a
	.zero		1
	.zero		1


	//----- nvinfo : EIATTR_EXIT_INSTR_OFFSETS
	.align		4
        /*008c*/ 	.byte	0x04, 0x1c
        /*008e*/ 	.short	(.L_29 - .L_28)


	//   ....[0]....
.L_28:
        /*0090*/ 	.word	0x000004b0


	//   ....[1]....
        /*0094*/ 	.word	0x000005e0


	//----- nvinfo : EIATTR_CRS_STACK_SIZE
	.align		4
.L_29:
        /*0098*/ 	.byte	0x04, 0x1e
        /*009a*/ 	.short	(.L_31 - .L_30)
.L_30:
        /*009c*/ 	.word	0x00000000


	//----- nvinfo : EIATTR_CBANK_PARAM_SIZE
	.align		4
.L_31:
        /*00a0*/ 	.byte	0x03, 0x19
        /*00a2*/ 	.short	0x0030


	//----- nvinfo : EIATTR_PARAM_CBANK
	.align		4
        /*00a4*/ 	.byte	0x04, 0x0a
        /*00a6*/ 	.short	(.L_33 - .L_32)
	.align		4
.L_32:
        /*00a8*/ 	.word	index@(.nv.constant0._Z14splitRearrangeiiPjS_S_S_S_)
        /*00ac*/ 	.short	0x0380
        /*00ae*/ 	.short	0x0030


	//----- nvinfo : EIATTR_SW_WAR
	.align		4
.L_33:
        /*00b0*/ 	.byte	0x04, 0x36
        /*00b2*/ 	.short	(.L_35 - .L_34)
.L_34:
        /*00b4*/ 	.word	0x00000008
.L_35:


//--------------------- .nv.info._Z9splitSortiiPjS_S_ --------------------------
	.section	.nv.info._Z9splitSortiiPjS_S_,"",@"SHT_CUDA_INFO"
	.sectionflags	@""
	.align	4


	//----- nvinfo : EIATTR_CUDA_API_VERSION
	.align		4
        /*0000*/ 	.byte	0x04, 0x37
        /*0002*/ 	.short	(.L_37 - .L_36)
.L_36:
        /*0004*/ 	.word	0x00000082


	//----- nvinfo : EIATTR_KPARAM_INFO
	.align		4
.L_37:
        /*0008*/ 	.byte	0x04, 0x17
        /*000a*/ 	.short	(.L_39 - .L_38)
.L_38:
        /*000c*/ 	.word	0x00000000
        /*0010*/ 	.short	0x0004
        /*0012*/ 	.short	0x0018
        /*0014*/ 	.byte	0x00, 0xf0, 0x21, 0x00


	//----- nvinfo : EIATTR_KPARAM_INFO
	.align		4
.L_39:
        /*0018*/ 	.byte	0x04, 0x17
        /*001a*/ 	.short	(.L_41 - .L_40)
.L_40:
        /*001c*/ 	.word	0x00000000
        /*0020*/ 	.short	0x0003
        /*0022*/ 	.short	0x0010
        /*0024*/ 	.byte	0x00, 0xf0, 0x21, 0x00


	//----- nvinfo : EIATTR_KPARAM_INFO
	.align		4
.L_41:
        /*0028*/ 	.byte	0x04, 0x17
        /*002a*/ 	.short	(.L_43 - .L_42)
.L_42:
        /*002c*/ 	.word	0x00000000
        /*0030*/ 	.short	0x0002
        /*0032*/ 	.short	0x0008
        /*0034*/ 	.byte	0x00, 0xf0, 0x21, 0x00


	//----- nvinfo : EIATTR_KPARAM_INFO
	.align		4
.L_43:
        /*0038*/ 	.byte	0x04, 0x17
        /*003a*/ 	.short	(.L_45 - .L_44)
.L_44:
        /*003c*/ 	.word	0x00000000
        /*0040*/ 	.short	0x0001
        /*0042*/ 	.short	0x0004
        /*0044*/ 	.byte	0x00, 0xf0, 0x11, 0x00


	//----- nvinfo : EIATTR_KPARAM_INFO
	.align		4
.L_45:
        /*0048*/ 	.byte	0x04, 0x17
        /*004a*/ 	.short	(.L_47 - .L_46)
.L_46:
        /*004c*/ 	.word	0x00000000
        /*0050*/ 	.short	0x0000
        /*0052*/ 	.short	0x0000
        /*0054*/ 	.byte	0x00, 0xf0, 0x11, 0x00


	//----- nvinfo : EIATTR_SPARSE_MMA_MASK
	.align		4
.L_47:
        /*0058*/ 	.byte	0x03, 0x50
        /*005a*/ 	.short	0x0000


	//----- nvinfo : EIATTR_MAXREG_COUNT
	.align		4
        /*005c*/ 	.byte	0x03, 0x1b
        /*005e*/ 	.short	0x00ff


	//----- nvinfo : EIATTR_NUM_BARRIERS
	.align		4
        /*0060*/ 	.byte	0x02, 0x4c
        /*0062*/ 	.byte	0x01
	.zero		1


	//----- nvinfo : EIATTR_MERCURY_ISA_VERSION
	.align		4
        /*0064*/ 	.byte	0x03, 0x5f
        /*0066*/ 	.short	0x0101


	//----- nvinfo : EIATTR_VRC_CTA_INIT_COUNT
	.align		4
        /*0068*/ 	.byte	0x02, 0x4a
	.zero		1
	.zero		1


	//----- nvinfo : EIATTR_EXIT_INSTR_OFFSETS
	.align		4
        /*006c*/ 	.byte	0x04, 0x1c
        /*006e*/ 	.short	(.L_49 - .L_48)


	//   ....[0]....
.L_48:
        /*0070*/ 	.word	0x000010c0


	//   ....[1]....
        /*0074*/ 	.word	0x00001170


	//----- nvinfo : EIATTR_CRS_STACK_SIZE
	.align		4
.L_49:
        /*0078*/ 	.byte	0x04, 0x1e
        /*007a*/ 	.short	(.L_51 - .L_50)
.L_50:
        /*007c*/ 	.word	0x00000000


	//----- nvinfo : EIATTR_CBANK_PARAM_SIZE
	.align		4
.L_51:
        /*0080*/ 	.byte	0x03, 0x19
        /*0082*/ 	.short	0x0020


	//----- nvinfo : EIATTR_PARAM_CBANK
	.align		4
        /*0084*/ 	.byte	0x04, 0x0a
        /*0086*/ 	.short	(.L_53 - .L_52)
	.align		4
.L_52:
        /*0088*/ 	.word	index@(.nv.constant0._Z9splitSortiiPjS_S_)
        /*008c*/ 	.short	0x0380
        /*008e*/ 	.short	0x0020


	//----- nvinfo : EIATTR_SW_WAR
	.align		4
.L_53:
        /*0090*/ 	.byte	0x04, 0x36
        /*0092*/ 	.short	(.L_55 - .L_54)
.L_54:
        /*0094*/ 	.word	0x00000008
.L_55:


//--------------------- .nv.callgraph             --------------------------
	.section	.nv.callgraph,"",@"SHT_CUDA_CALLGRAPH"
	.align	4
	.sectionentsize	8
	.align		4
        /*0000*/ 	.word	0x00000000
	.align		4
        /*0004*/ 	.word	0xffffffff
	.align		4
        /*0008*/ 	.word	0x00000000
	.align		4
        /*000c*/ 	.word	0xfffffffe
	.align		4
        /*0010*/ 	.word	0x00000000
	.align		4
        /*0014*/ 	.word	0xfffffffd
	.align		4
        /*0018*/ 	.word	0x00000000
	.align		4
        /*001c*/ 	.word	0xfffffffc


//--------------------- .text._Z14splitRearrangeiiPjS_S_S_S_ --------------------------
	.section	.text._Z14splitRearrangeiiPjS_S_S_S_,"ax",@progbits
	.align	128
.text._Z14splitRearrangeiiPjS_S_S_S_:
        .type           _Z14splitRearrangeiiPjS_S_S_S_,@function
        .size           _Z14splitRearrangeiiPjS_S_S_S_,(.L_x_18 - _Z14splitRearrangeiiPjS_S_S_S_)
        .other          _Z14splitRearrangeiiPjS_S_S_S_,@"STO_CUDA_ENTRY STV_DEFAULT"
_Z14splitRearrangeiiPjS_S_S_S_:
[----:B------:R-:W-:Y:S01]  /*0000*/  LDC R1, c[0x0][0x37c] ;  /* 0x0000df00ff017b82 */ /* 0x000fe20000000800 */
[----:B------:R-:W0:Y:S01]  /*0010*/  S2R R0, SR_TID.X ;  /* 0x0000000000007919 */ /* 0x000e220000002100 */
[----:B------:R-:W1:Y:S01]  /*0020*/  LDCU UR4, c[0x0][0x380] ;  /* 0x00007000ff0477ac */ /* 0x000e620008000800 */
[----:B------:R-:W2:Y:S01]  /*0030*/  S2R R13, SR_CTAID.X ;  /* 0x00000000000d7919 */ /* 0x000ea20000002500 */
[----:B------:R-:W3:Y:S01]  /*0040*/  LDCU.64 UR10, c[0x0][0x358] ;  /* 0x00006b00ff0a77ac */ /* 0x000ee20008000a00 */
[----:B------:R-:W4:Y:S01]  /*0050*/  LDCU UR6, c[0x0][0x384] ;  /* 0x00007080ff0677ac */ /* 0x000f220008000800 */
[----:B0-----:R-:W-:Y:S01]  /*0060*/  ISETP.GT.U32.AND P1, PT, R0, 0xf, PT ;  /* 0x0000000f0000780c */ /* 0x001fe20003f24070 */
[----:B--2---:R-:W-:-:S04]  /*0070*/  IMAD R2, R13, 0x100, R0 ;  /* 0x000001000d027824 */ /* 0x004fc800078e0200 */
[----:B------:R-:W-:-:S05]  /*0080*/  IMAD.SHL.U32 R15, R2, 0x4, RZ ;  /* 0x00000004020f7824 */ /* 0x000fca00078e00ff */
[----:B-1----:R-:W-:-:S03]  /*0090*/  ISETP.GE.AND P0, PT, R15, UR4, PT ;  /* 0x000000040f007c0c */ /* 0x002fc6000bf06270 */
[----:B------:R-:W0:Y:S08]  /*00a0*/  @!P1 LDC R12, c[0x0][0x370] ;  /* 0x0000dc00ff0c9b82 */ /* 0x000e300000000800 */
[----:B------:R-:W1:Y:S08]  /*00b0*/  @!P1 LDC.64 R2, c[0x0][0x3a8] ;  /* 0x0000ea00ff029b82 */ /* 0x000e700000000a00 */
[----:B------:R-:W2:Y:S01]  /*00c0*/  @!P0 LDC.64 R4, c[0x0][0x388] ;  /* 0x0000e200ff048b82 */ /* 0x000ea20000000a00 */
[----:B0-----:R-:W-:-:S02]  /*00d0*/  @!P1 IMAD R13, R0, R12, R13 ;  /* 0x0000000c000d9224 */ /* 0x001fc400078e020d */
[----:B--2---:R-:W-:-:S06]  /*00e0*/  @!P0 IMAD.WIDE R4, R15, 0x4, R4 ;  /* 0x000000040f048825 */ /* 0x004fcc00078e0204 */
[----:B---3--:R-:W2:Y:S01]  /*00f0*/  @!P0 LDG.E.128 R4, desc[UR10][R4.64] ;  /* 0x0000000a04048981 */ /* 0x008ea2000c1e1d00 */
[----:B-1----:R-:W-:Y:S02]  /*0100*/  @!P1 IMAD.WIDE.U32 R2, R13, 0x4, R2 ;  /* 0x000000040d029825 */ /* 0x002fe400078e0002 */
[----:B------:R-:W0:Y:S04]  /*0110*/  @!P0 LDC.64 R12, c[0x0][0x398] ;  /* 0x0000e600ff0c8b82 */ /* 0x000e280000000a00 */
[----:B------:R1:W3:Y:S04]  /*0120*/  @!P1 LDG.E R2, desc[UR10][R2.64] ;  /* 0x0000000a02029981 */ /* 0x0002e8000c1e1900 */
[----:B------:R-:W1:Y:S01]  /*0130*/  S2UR UR8, SR_CgaCtaId ;  /* 0x00000000000879c3 */ /* 0x000e620000008800 */
[----:B----4-:R-:W-:Y:S01]  /*0140*/  USHF.L.U32 UR6, UR6, 0x2, URZ ;  /* 0x0000000206067899 */ /* 0x010fe200080006ff */
[----:B------:R-:W-:-:S03]  /*0150*/  UMOV UR9, 0x1 ;  /* 0x0000000100097882 */ /* 0x000fc60000000000 */
[----:B------:R-:W-:Y:S01]  /*0160*/  UIADD3 UR7, UPT, UPT, UR6, 0x4, URZ ;  /* 0x0000000406077890 */ /* 0x000fe2000fffe0ff */
[----:B------:R-:W-:-:S03]  /*0170*/  UMOV UR4, 0x400 ;  /* 0x0000040000047882 */ /* 0x000fc60000000000 */
[----:B------:R-:W-:Y:S02]  /*0180*/  USHF.L.U32 UR7, UR9, UR7, URZ ;  /* 0x0000000709077299 */ /* 0x000fe400080006ff */
[----:B------:R-:W-:Y:S02]  /*0190*/  UIADD3 UR5, UPT, UPT, UR4, 0x40, URZ ;  /* 0x0000004004057890 */ /* 0x000fe4000fffe0ff */
[----:B------:R-:W-:Y:S01]  /*01a0*/  UIADD3 UR7, UPT, UPT, UR7, -0x1, URZ ;  /* 0xffffffff07077890 */ /* 0x000fe2000fffe0ff */
[----:B0-----:R-:W-:-:S05]  /*01b0*/  @!P0 IMAD.WIDE R12, R15, 0x4, R12 ;  /* 0x000000040f0c8825 */ /* 0x001fca00078e020c */
[----:B------:R2:W5:Y:S01]  /*01c0*/  @!P0 LDG.E.128 R8, desc[UR10][R12.64] ;  /* 0x0000000a0c088981 */ /* 0x000562000c1e1d00 */
[----:B------:R-:W-:Y:S01]  /*01d0*/  BSSY.RECONVERGENT B0, `(.L_x_0) ;  /* 0x0000025000007945 */ /* 0x000fe20003800200 */
[----:B-1----:R-:W-:Y:S02]  /*01e0*/  ULEA UR4, UR8, UR4, 0x18 ;  /* 0x0000000408047291 */ /* 0x002fe4000f8ec0ff */
[----:B------:R-:W-:-:S04]  /*01f0*/  ULEA UR5, UR8, UR5, 0x18 ;  /* 0x0000000508057291 */ /* 0x000fc8000f8ec0ff */
[C---:B------:R-:W-:Y:S02]  /*0200*/  @!P1 LEA R3, R0.reuse, UR4, 0x2 ;  /* 0x0000000400039c11 */ /* 0x040fe4000f8e10ff */
[C---:B------:R-:W-:Y:S02]  /*0210*/  LEA R16, R0.reuse, UR5, 0x4 ;  /* 0x0000000500107c11 */ /* 0x040fe4000f8e20ff */
[----:B------:R-:W-:Y:S01]  /*0220*/  LEA R0, R0, 0xffffffff, 0x2 ;  /* 0xffffffff00007811 */ /* 0x000fe200078e10ff */
[----:B------:R-:W-:Y:S02]  /*0230*/  @P0 IMAD.MOV.U32 R4, RZ, RZ, -0x1 ;  /* 0xffffffffff040424 */ /* 0x000fe400078e00ff */
[----:B------:R-:W-:Y:S02]  /*0240*/  @P0 IMAD.MOV.U32 R5, RZ, RZ, -0x1 ;  /* 0xffffffffff050424 */ /* 0x000fe400078e00ff */
[----:B------:R-:W-:Y:S01]  /*0250*/  @P0 IMAD.MOV.U32 R6, RZ, RZ, -0x1 ;  /* 0xffffffffff060424 */ /* 0x000fe200078e00ff */
[----:B--2---:R-:W-:Y:S01]  /*0260*/  LOP3.LUT R12, R4, UR7, RZ, 0xc0, !PT ;  /* 0x00000007040c7c12 */ /* 0x004fe2000f8ec0ff */
[----:B------:R-:W-:Y:S01]  /*0270*/  @P0 IMAD.MOV.U32 R7, RZ, RZ, -0x1 ;  /* 0xffffffffff070424 */ /* 0x000fe200078e00ff */
[----:B------:R-:W-:Y:S01]  /*0280*/  LOP3.LUT R13, R5, UR7, RZ, 0xc0, !PT ;  /* 0x00000007050d7c12 */ /* 0x000fe2000f8ec0ff */
[----:B---3--:R0:W-:Y:S01]  /*0290*/  @!P1 STS [R3], R2 ;  /* 0x0000000203009388 */ /* 0x0081e20000000800 */
[----:B------:R-:W-:-:S02]  /*02a0*/  LOP3.LUT R14, R6, UR7, RZ, 0xc0, !PT ;  /* 0x00000007060e7c12 */ /* 0x000fc4000f8ec0ff */
[----:B------:R-:W-:Y:S02]  /*02b0*/  LOP3.LUT R15, R7, UR7, RZ, 0xc0, !PT ;  /* 0x00000007070f7c12 */ /* 0x000fe4000f8ec0ff */
[----:B------:R-:W-:Y:S02]  /*02c0*/  SHF.R.U32.HI R12, RZ, UR6, R12 ;  /* 0x00000006ff0c7c19 */ /* 0x000fe4000801160c */
[----:B------:R-:W-:Y:S02]  /*02d0*/  SHF.R.U32.HI R13, RZ, UR6, R13 ;  /* 0x00000006ff0d7c19 */ /* 0x000fe4000801160d */
[----:B------:R-:W-:Y:S02]  /*02e0*/  SHF.R.U32.HI R14, RZ, UR6, R14 ;  /* 0x00000006ff0e7c19 */ /* 0x000fe4000801160e */
[----:B------:R-:W-:Y:S02]  /*02f0*/  SHF.R.U32.HI R15, RZ, UR6, R15 ;  /* 0x00000006ff0f7c19 */ /* 0x000fe4000801160f */
[----:B------:R-:W-:-:S02]  /*0300*/  LEA R21, R12, UR4, 0x2 ;  /* 0x000000040c157c11 */ /* 0x000fc4000f8e10ff */
[----:B------:R-:W-:Y:S01]  /*0310*/  LEA R23, R13, UR4, 0x2 ;  /* 0x000000040d177c11 */ /* 0x000fe2000f8e10ff */
[----:B------:R0:W-:Y:S01]  /*0320*/  STS.128 [R16], R12 ;  /* 0x0000000c10007388 */ /* 0x0001e20000000c00 */
[----:B------:R-:W-:Y:S01]  /*0330*/  LEA R17, R14, UR4, 0x2 ;  /* 0x000000040e117c11 */ /* 0x000fe2000f8e10ff */
[----:B------:R-:W-:Y:S01]  /*0340*/  BAR.SYNC.DEFER_BLOCKING 0x0 ;  /* 0x0000000000007b1d */ /* 0x000fe20000010000 */
[----:B------:R-:W-:-:S05]  /*0350*/  ISETP.GE.AND P1, PT, R0, RZ, PT ;  /* 0x000000ff0000720c */ /* 0x000fca0003f26270 */
[----:B------:R-:W1:Y:S04]  /*0360*/  LDS R21, [R21] ;  /* 0x0000000015157984 */ /* 0x000e680000000800 */
[----:B------:R-:W2:Y:S04]  /*0370*/  LDS R23, [R23] ;  /* 0x0000000017177984 */ /* 0x000ea80000000800 */
[----:B------:R-:W3:Y:S01]  /*0380*/  LDS R17, [R17] ;  /* 0x0000000011117984 */ /* 0x000ee20000000800 */
[----:B0-----:R-:W-:Y:S05]  /*0390*/  @!P1 BRA `(.L_x_1) ;  /* 0x0000000000209947 */ /* 0x001fea0003800000 */
.L_x_2:
[----:B------:R-:W-:-:S05]  /*03a0*/  LEA R2, R0, UR5, 0x2 ;  /* 0x0000000500027c11 */ /* 0x000fca000f8e10ff */
[----:B------:R-:W0:Y:S02]  /*03b0*/  LDS R3, [R2] ;  /* 0x0000000002037984 */ /* 0x000e240000000800 */
[----:B0-----:R-:W-:-:S13]  /*03c0*/  ISETP.NE.U32.AND P1, PT, R3, R12, PT ;  /* 0x0000000c0300720c */ /* 0x001fda0003f25070 */
[----:B------:R-:W-:Y:S05]  /*03d0*/  @P1 BRA `(.L_x_1) ;  /* 0x0000000000101947 */ /* 0x000fea0003800000 */
[----:B------:R-:W-:Y:S02]  /*03e0*/  VIADD R0, R0, 0xffffffff ;  /* 0xffffffff00007836 */ /* 0x000fe40000000000 */
[----:B-1----:R-:W-:-:S03]  /*03f0*/  VIADD R21, R21, 0x1 ;  /* 0x0000000115157836 */ /* 0x002fc60000000000 */
[----:B------:R-:W-:-:S13]  /*0400*/  ISETP.NE.AND P1, PT, R0, -0x1, PT ;  /* 0xffffffff0000780c */ /* 0x000fda0003f25270 */
[----:B------:R-:W-:Y:S05]  /*0410*/  @P1 BRA `(.L_x_2) ;  /* 0xfffffffc00e01947 */ /* 0x000fea000383ffff */
.L_x_1:
[----:B------:R-:W-:Y:S05]  /*0420*/  BSYNC.RECONVERGENT B0 ;  /* 0x0000000000007941 */ /* 0x000fea0003800200 */
.L_x_0:
[----:B------:R-:W-:Y:S02]  /*0430*/  ISETP.NE.U32.AND P1, PT, R12, R13, PT ;  /* 0x0000000d0c00720c */ /* 0x000fe40003f25070 */
[----:B------:R-:W-:Y:S02]  /*0440*/  ISETP.NE.U32.AND P2, PT, R13, R14, PT ;  /* 0x0000000e0d00720c */ /* 0x000fe40003f45070 */
[----:B------:R-:W-:Y:S02]  /*0450*/  ISETP.NE.U32.AND P3, PT, R14, R15, PT ;  /* 0x0000000f0e00720c */ /* 0x000fe40003f65070 */
[----:B------:R-:W-:-:S07]  /*0460*/  LEA R15, R15, UR4, 0x2 ;  /* 0x000000040f0f7c11 */ /* 0x000fce000f8e10ff */
[----:B-12---:R-:W-:-:S04]  /*0470*/  @!P1 VIADD R23, R21, 0x1 ;  /* 0x0000000115179836 */ /* 0x006fc80000000000 */
[----:B---3--:R-:W-:-:S04]  /*0480*/  @!P2 VIADD R17, R23, 0x1 ;  /* 0x000000011711a836 */ /* 0x008fc80000000000 */
[----:B------:R-:W-:-:S06]  /*0490*/  VIADD R25, R17, 0x1 ;  /* 0x0000000111197836 */ /* 0x000fcc0000000000 */
[----:B------:R0:W1:Y:S01]  /*04a0*/  @P3 LDS R25, [R15] ;  /* 0x000000000f193984 */ /* 0x0000620000000800 */
[----:B------:R-:W-:Y:S05]  /*04b0*/  @P0 EXIT ;  /* 0x000000000000094d */ /* 0x000fea0003800000 */
[----:B------:R-:W2:Y:S08]  /*04c0*/  LDC.64 R18, c[0x0][0x390] ;  /* 0x0000e400ff127b82 */ /* 0x000eb00000000a00 */
[----:B------:R-:W3:Y:S01]  /*04d0*/  LDC.64 R2, c[0x0][0x3a0] ;  /* 0x0000e800ff027b82 */ /* 0x000ee20000000a00 */
[----:B--2---:R-:W-:-:S04]  /*04e0*/  IMAD.WIDE.U32 R26, R21, 0x4, R18 ;  /* 0x00000004151a7825 */ /* 0x004fc800078e0012 */
[----:B0-----:R-:W-:Y:S01]  /*04f0*/  IMAD.WIDE.U32 R14, R23, 0x4, R18 ;  /* 0x00000004170e7825 */ /* 0x001fe200078e0012 */
[----:B------:R-:W-:Y:S03]  /*0500*/  STG.E desc[UR10][R26.64], R4 ;  /* 0x000000041a007986 */ /* 0x000fe6000c10190a */
[----:B---3--:R-:W-:-:S04]  /*0510*/  IMAD.WIDE.U32 R20, R21, 0x4, R2 ;  /* 0x0000000415147825 */ /* 0x008fc800078e0002 */
[----:B------:R-:W-:Y:S01]  /*0520*/  IMAD.WIDE.U32 R22, R23, 0x4, R2 ;  /* 0x0000000417167825 */ /* 0x000fe200078e0002 */
[----:B-----5:R-:W-:Y:S03]  /*0530*/  STG.E desc[UR10][R20.64], R8 ;  /* 0x0000000814007986 */ /* 0x020fe6000c10190a */
[C---:B------:R-:W-:Y:S01]  /*0540*/  IMAD.WIDE.U32 R12, R17.reuse, 0x4, R18 ;  /* 0x00000004110c7825 */ /* 0x040fe200078e0012 */
[----:B------:R-:W-:Y:S03]  /*0550*/  STG.E desc[UR10][R14.64], R5 ;  /* 0x000000050e007986 */ /* 0x000fe6000c10190a */
[----:B------:R-:W-:Y:S01]  /*0560*/  IMAD.WIDE.U32 R16, R17, 0x4, R2 ;  /* 0x0000000411107825 */ /* 0x000fe200078e0002 */
[----:B------:R-:W-:Y:S03]  /*0570*/  STG.E desc[UR10][R22.64], R9 ;  /* 0x0000000916007986 */ /* 0x000fe6000c10190a */
[C---:B-1----:R-:W-:Y:S01]  /*0580*/  IMAD.WIDE.U32 R18, R25.reuse, 0x4, R18 ;  /* 0x0000000419127825 */ /* 0x042fe200078e0012 */
[----:B------:R-:W-:Y:S03]  /*0590*/  STG.E desc[UR10][R12.64], R6 ;  /* 0x000000060c007986 */ /* 0x000fe6000c10190a */
[----:B------:R-:W-:Y:S01]  /*05a0*/  IMAD.WIDE.U32 R2, R25, 0x4, R2 ;  /* 0x0000000419027825 */ /* 0x000fe200078e0002 */
[----:B------:R-:W-:Y:S04]  /*05b0*/  STG.E desc[UR10][R16.64], R10 ;  /* 0x0000000a10007986 */ /* 0x000fe8000c10190a */
[----:B------:R-:W-:Y:S04]  /*05c0*/  STG.E desc[UR10][R18.64], R7 ;  /* 0x0000000712007986 */ /* 0x000fe8000c10190a */
[----:B------:R-:W-:Y:S01]  /*05d0*/  STG.E desc[UR10][R2.64], R11 ;  /* 0x0000000b02007986 */ /* 0x000fe2000c10190a */
[----:B------:R-:W-:Y:S05]  /*05e0*/  EXIT ;  /* 0x000000000000794d */ /* 0x000fea0003800000 */
.L_x_3:
[----:B------:R-:W-:-:S00]  /*05f0*/  BRA `(.L_x_3) ;  /* 0xfffffffc00fc7947 */ /* 0x000fc0000383ffff */
[----:B------:R-:W-:-:S00]  /*0600*/  NOP ;  /* 0x0000000000007918 */ /* 0x000fc00000000000 */
[----:B------:R-:W-:-:S00]  /*0610*/  NOP ;  /* 0x0000000000007918 */ /* 0x000fc00000000000 */
[----:B------:R-:W-:-:S00]  /*0620*/  NOP ;  /* 0x0000000000007918 */ /* 0x000fc00000000000 */
[----:B------:R-:W-:-:S00]  /*0630*/  NOP ;  /* 0x0000000000007918 */ /* 0x000fc00000000000 */
[----:B------:R-:W-:-:S00]  /*0640*/  NOP ;  /* 0x0000000000007918 */ /* 0x000fc00000000000 */
[----:B------:R-:W-:-:S00]  /*0650*/  NOP ;  /* 0x0000000000007918 */ /* 0x000fc00000000000 */
[----:B------:R-:W-:-:S00]  /*0660*/  NOP ;  /* 0x0000000000007918 */ /* 0x000fc00000000000 */
[----:B------:R-:W-:-:S00]  /*0670*/  NOP ;  /* 0x0000000000007918 */ /* 0x000fc00000000000 */
.L_x_18:


//--------------------- .text._Z9splitSortiiPjS_S_ --------------------------
	.section	.text._Z9splitSortiiPjS_S_,"ax",@progbits
	.align	128
.text._Z9splitSortiiPjS_S_:
        .type           _Z9splitSortiiPjS_S_,@function
        .size           _Z9splitSortiiPjS_S_,(.L_x_19 - _Z9splitSortiiPjS_S_)
        .other          _Z9splitSortiiPjS_S_,@"STO_CUDA_ENTRY STV_DEFAULT"
_Z9splitSortiiPjS_S_:
[----:B------:R-:W-:Y:S01]  /*0000*/  LDC R1, c[0x0][0x37c] ;  /* 0x0000df00ff017b82 */ /* 0x000fe20000000800 */
[----:B------:R-:W0:Y:S01]  /*0010*/  S2R R0, SR_TID.X ;  /* 0x0000000000007919 */ /* 0x000e220000002100 */
[----:B------:R-:W1:Y:S01]  /*0020*/  LDCU UR4, c[0x0][0x380] ;  /* 0x00007000ff0477ac */ /* 0x000e620008000800 */
[----:B------:R-:W0:Y:S01]  /*0030*/  S2R R3, SR_CTAID.X ;  /* 0x0000000000037919 */ /* 0x000e220000002500 */
[----:B------:R-:W2:Y:S04]  /*0040*/  LDCU.64 UR10, c[0x0][0x358] ;  /* 0x00006b00ff0a77ac */ /* 0x000ea80008000a00 */
[----:B------:R-:W3:Y:S01]  /*0050*/  S2UR UR7, SR_CgaCtaId ;  /* 0x00000000000779c3 */ /* 0x000ee20000008800 */
[----:B------:R-:W4:Y:S01]  /*0060*/  LDCU UR5, c[0x0][0x384] ;  /* 0x00007080ff0577ac */ /* 0x000f220008000800 */
[----:B0-----:R-:W-:-:S04]  /*0070*/  IMAD R2, R3, 0x100, R0 ;  /* 0x0000010003027824 */ /* 0x001fc800078e0200 */
[----:B------:R-:W-:-:S05]  /*0080*/  IMAD.SHL.U32 R15, R2, 0x4, RZ ;  /* 0x00000004020f7824 */ /* 0x000fca00078e00ff */
[----:B-1----:R-:W-:-:S13]  /*0090*/  ISETP.GE.U32.AND P0, PT, R15, UR4, PT ;  /* 0x000000040f007c0c */ /* 0x002fda000bf06070 */
[----:B------:R-:W0:Y:S08]  /*00a0*/  @!P0 LDC.64 R8, c[0x0][0x388] ;  /* 0x0000e200ff088b82 */ /* 0x000e300000000a00 */
[----:B------:R-:W1:Y:S01]  /*00b0*/  @!P0 LDC.64 R12, c[0x0][0x390] ;  /* 0x0000e400ff0c8b82 */ /* 0x000e620000000a00 */
[----:B0-----:R-:W-:-:S06]  /*00c0*/  @!P0 IMAD.WIDE.U32 R8, R15, 0x4, R8 ;  /* 0x000000040f088825 */ /* 0x001fcc00078e0008 */
[----:B--2---:R-:W2:Y:S01]  /*00d0*/  @!P0 LDG.E.128 R8, desc[UR10][R8.64] ;  /* 0x0000000a08088981 */ /* 0x004ea2000c1e1d00 */
[C---:B------:R-:W-:Y:S01]  /*00e0*/  ISETP.GT.U32.AND P1, PT, R0.reuse, 0xf, PT ;  /* 0x0000000f0000780c */ /* 0x040fe20003f24070 */
[----:B------:R-:W-:Y:S01]  /*00f0*/  UMOV UR4, 0x400 ;  /* 0x0000040000047882 */ /* 0x000fe20000000000 */
[----:B----4-:R-:W-:Y:S01]  /*0100*/  USHF.L.U32 UR5, UR5, 0x2, URZ ;  /* 0x0000000205057899 */ /* 0x010fe200080006ff */
[----:B-1----:R-:W-:Y:S01]  /*0110*/  @!P0 IMAD.WIDE.U32 R12, R15, 0x4, R12 ;  /* 0x000000040f0c8825 */ /* 0x002fe200078e000c */
[----:B---3--:R-:W-:Y:S02]  /*0120*/  ULEA UR8, UR7, UR4, 0x18 ;  /* 0x0000000407087291 */ /* 0x008fe4000f8ec0ff */
[----:B------:R-:W-:Y:S02]  /*0130*/  UIADD3 UR9, UPT, UPT, UR5, 0x4, URZ ;  /* 0x0000000405097890 */ /* 0x000fe4000fffe0ff */
[----:B------:R2:W5:Y:S01]  /*0140*/  @!P0 LDG.E.128 R4, desc[UR10][R12.64] ;  /* 0x0000000a0c048981 */ /* 0x000562000c1e1d00 */
[----:B------:R-:W-:Y:S01]  /*0150*/  UMOV UR6, 0x1 ;  /* 0x0000000100067882 */ /* 0x000fe20000000000 */
[----:B------:R-:W-:Y:S01]  /*0160*/  UISETP.GE.AND UP0, UPT, UR5, UR9, UPT ;  /* 0x000000090500728c */ /* 0x000fe2000bf06270 */
[C---:B------:R-:W-:Y:S01]  /*0170*/  IMAD.SHL.U32 R18, R0.reuse, 0x4, RZ ;  /* 0x0000000400127824 */ /* 0x040fe200078e00ff */
[----:B------:R-:W-:Y:S01]  /*0180*/  USHF.L.U32 UR6, UR6, UR9, URZ ;  /* 0x0000000906067299 */ /* 0x000fe200080006ff */
[----:B------:R-:W-:-:S02]  /*0190*/  @!P1 LEA R2, R0, UR8, 0x2 ;  /* 0x0000000800029c11 */ /* 0x000fc4000f8e10ff */
[----:B------:R-:W-:Y:S01]  /*01a0*/  VIADD R16, R18, 0x1 ;  /* 0x0000000112107836 */ /* 0x000fe20000000000 */
[----:B------:R-:W-:Y:S02]  /*01b0*/  UIADD3 UR6, UPT, UPT, UR6, -0x1, URZ ;  /* 0xffffffff06067890 */ /* 0x000fe4000fffe0ff */
[----:B------:R0:W-:Y:S01]  /*01c0*/  @!P1 STS [R2], RZ ;  /* 0x000000ff02009388 */ /* 0x0001e20000000800 */
[----:B------:R-:W-:Y:S01]  /*01d0*/  BAR.SYNC.DEFER_BLOCKING 0x0 ;  /* 0x0000000000007b1d */ /* 0x000fe20000010000 */
[----:B------:R-:W-:Y:S02]  /*01e0*/  @P0 IMAD.MOV.U32 R8, RZ, RZ, -0x1 ;  /* 0xffffffffff080424 */ /* 0x000fe400078e00ff */
[----:B------:R-:W-:Y:S02]  /*01f0*/  @P0 IMAD.MOV.U32 R9, RZ, RZ, -0x1 ;  /* 0xffffffffff090424 */ /* 0x000fe400078e00ff */
[----:B------:R-:W-:Y:S01]  /*0200*/  @P0 IMAD.MOV.U32 R10, RZ, RZ, -0x1 ;  /* 0xffffffffff0a0424 */ /* 0x000fe200078e00ff */
[----:B--2---:R-:W-:Y:S01]  /*0210*/  LOP3.LUT R12, R8, UR6, RZ, 0xc0, !PT ;  /* 0x00000006080c7c12 */ /* 0x004fe2000f8ec0ff */
[----:B------:R-:W-:Y:S01]  /*0220*/  @P0 IMAD.MOV.U32 R11, RZ, RZ, -0x1 ;  /* 0xffffffffff0b0424 */ /* 0x000fe200078e00ff */
[----:B------:R-:W-:-:S02]  /*0230*/  LOP3.LUT R13, R9, UR6, RZ, 0xc0, !PT ;  /* 0x00000006090d7c12 */ /* 0x000fc4000f8ec0ff */
[----:B------:R-:W-:Y:S02]  /*0240*/  LOP3.LUT R14, R10, UR6, RZ, 0xc0, !PT ;  /* 0x000000060a0e7c12 */ /* 0x000fe4000f8ec0ff */
[----:B------:R-:W-:Y:S02]  /*0250*/  LOP3.LUT R15, R11, UR6, RZ, 0xc0, !PT ;  /* 0x000000060b0f7c12 */ /* 0x000fe4000f8ec0ff */
[----:B------:R-:W-:Y:S02]  /*0260*/  SHF.R.U32.HI R12, RZ, UR5, R12 ;  /* 0x00000005ff0c7c19 */ /* 0x000fe4000801160c */
[----:B------:R-:W-:Y:S02]  /*0270*/  SHF.R.U32.HI R13, RZ, UR5, R13 ;  /* 0x00000005ff0d7c19 */ /* 0x000fe4000801160d */
[----:B------:R-:W-:Y:S02]  /*0280*/  SHF.R.U32.HI R14, RZ, UR5, R14 ;  /* 0x00000005ff0e7c19 */ /* 0x000fe4000801160e */
[----:B0-----:R-:W-:-:S02]  /*0290*/  SHF.R.U32.HI R2, RZ, UR5, R15 ;  /* 0x00000005ff027c19 */ /* 0x001fc4000801160f */
[----:B------:R-:W-:Y:S02]  /*02a0*/  LEA R12, R12, UR8, 0x2 ;  /* 0x000000080c0c7c11 */ /* 0x000fe4000f8e10ff */
[----:B------:R-:W-:Y:S02]  /*02b0*/  LEA R13, R13, UR8, 0x2 ;  /* 0x000000080d0d7c11 */ /* 0x000fe4000f8e10ff */
[----:B------:R-:W-:Y:S01]  /*02c0*/  LEA R15, R14, UR8, 0x2 ;  /* 0x000000080e0f7c11 */ /* 0x000fe2000f8e10ff */
[----:B------:R0:W-:Y:S01]  /*02d0*/  ATOMS.POPC.INC.32 RZ, [R12+URZ] ;  /* 0x000000000cff7f8c */ /* 0x0001e2000d8000ff */
[----:B------:R-:W-:Y:S01]  /*02e0*/  LEA R17, R2, UR8, 0x2 ;  /* 0x0000000802117c11 */ /* 0x000fe2000f8e10ff */
[C---:B------:R-:W-:Y:S02]  /*02f0*/  VIADD R14, R18.reuse, 0x2 ;  /* 0x00000002120e7836 */ /* 0x040fe40000000000 */
[----:B------:R0:W-:Y:S01]  /*0300*/  ATOMS.POPC.INC.32 RZ, [R13+URZ] ;  /* 0x000000000dff7f8c */ /* 0x0001e2000d8000ff */
[----:B------:R-:W-:-:S03]  /*0310*/  VIADD R2, R18, 0x3 ;  /* 0x0000000312027836 */ /* 0x000fc60000000000 */
[----:B------:R0:W-:Y:S04]  /*0320*/  ATOMS.POPC.INC.32 RZ, [R15+URZ] ;  /* 0x000000000fff7f8c */ /* 0x0001e8000d8000ff */
[----:B------:R0:W-:Y:S01]  /*0330*/  ATOMS.POPC.INC.32 RZ, [R17+URZ] ;  /* 0x0000000011ff7f8c */ /* 0x0001e2000d8000ff */
[----:B------:R-:W-:Y:S05]  /*0340*/  BRA.U UP0, `(.L_x_4) ;  /* 0x0000000900f87547 */ /* 0x000fea000b800000 */
[----:B0-----:R-:W0:Y:S01]  /*0350*/  LDC R13, c[0x0][0x360] ;  /* 0x0000d800ff0d7b82 */ /* 0x001e220000000800 */
[----:B------:R-:W-:Y:S01]  /*0360*/  IMAD.SHL.U32 R12, R0, 0x2, RZ ;  /* 0x00000002000c7824 */ /* 0x000fe200078e00ff */
[----:B------:R-:W-:-:S03]  /*0370*/  UIADD3 UR4, UPT, UPT, UR4, 0x40, URZ ;  /* 0x0000004004047890 */ /* 0x000fc6000fffe0ff */
[----:B------:R-:W-:Y:S01]  /*0380*/  VIADD R20, R12, 0x5 ;  /* 0x000000050c147836 */ /* 0x000fe20000000000 */
[----:B------:R-:W-:Y:S01]  /*0390*/  ULEA UR4, UR7, UR4, 0x18 ;  /* 0x0000000407047291 */ /* 0x000fe2000f8ec0ff */
[----:B0-----:R-:W-:-:S04]  /*03a0*/  IMAD.IADD R15, R0, 0x1, R13 ;  /* 0x00000001000f7824 */ /* 0x001fc800078e020d */
[----:B------:R-:W-:Y:S02]  /*03b0*/  IMAD.SHL.U32 R19, R15, 0x2, RZ ;  /* 0x000000020f137824 */ /* 0x000fe400078e00ff */
[----:B------:R-:W-:Y:S02]  /*03c0*/  VIADD R15, R12, 0x1 ;  /* 0x000000010c0f7836 */ /* 0x000fe40000000000 */
[C---:B------:R-:W-:Y:S02]  /*03d0*/  VIADD R17, R19.reuse, 0x1 ;  /* 0x0000000113117836 */ /* 0x040fe40000000000 */
[----:B------:R-:W-:Y:S01]  /*03e0*/  VIADD R22, R19, 0x5 ;  /* 0x0000000513167836 */ /* 0x000fe20000000000 */
[----:B------:R-:W-:Y:S01]  /*03f0*/  SHF.R.U32.HI R21, RZ, R20, R15 ;  /* 0x00000014ff157219 */ /* 0x000fe2000001160f */
[----:B------:R-:W-:-:S03]  /*0400*/  IMAD.SHL.U32 R15, R13, 0x4, RZ ;  /* 0x000000040d0f7824 */ /* 0x000fc600078e00ff */
[----:B------:R-:W-:Y:S01]  /*0410*/  SHF.R.U32.HI R24, RZ, R22, R17 ;  /* 0x00000016ff187219 */ /* 0x000fe20000011611 */
[----:B------:R-:W-:Y:S01]  /*0420*/  VIADD R17, R12, 0x4 ;  /* 0x000000040c117836 */ /* 0x000fe20000000000 */
[----:B------:R-:W-:Y:S01]  /*0430*/  LEA.HI R21, R21, R12, RZ, 0x18 ;  /* 0x0000000c15157211 */ /* 0x000fe200078fc0ff */
[----:B------:R-:W-:Y:S01]  /*0440*/  VIADD R20, R15, 0x4 ;  /* 0x000000040f147836 */ /* 0x000fe20000000000 */
[----:B------:R-:W-:Y:S01]  /*0450*/  LEA.HI R24, R24, R19, RZ, 0x18 ;  /* 0x0000001318187211 */ /* 0x000fe200078fc0ff */
[----:B------:R-:W-:Y:S01]  /*0460*/  VIADD R22, R19, 0x4 ;  /* 0x0000000413167836 */ /* 0x000fe20000000000 */
[----:B------:R-:W-:Y:S02]  /*0470*/  SHF.R.U32.HI R17, RZ, R17, R12 ;  /* 0x00000011ff117219 */ /* 0x000fe4000001160c */
[----:B------:R-:W-:Y:S02]  /*0480*/  SHF.R.U32.HI R20, RZ, R20, R15 ;  /* 0x00000014ff147219 */ /* 0x000fe4000001160f */
[----:B------:R-:W-:-:S02]  /*0490*/  SHF.R.U32.HI R22, RZ, R22, R19 ;  /* 0x00000016ff167219 */ /* 0x000fc40000011613 */
[----:B------:R-:W-:Y:S02]  /*04a0*/  LEA.HI R17, R17, R12, RZ, 0x18 ;  /* 0x0000000c11117211 */ /* 0x000fe400078fc0ff */
[----:B------:R-:W-:Y:S02]  /*04b0*/  LEA.HI R20, R20, R15, RZ, 0x18 ;  /* 0x0000000f14147211 */ /* 0x000fe400078fc0ff */
[----:B------:R-:W-:Y:S02]  /*04c0*/  LEA.HI R22, R22, R19, RZ, 0x18 ;  /* 0x0000001316167211 */ /* 0x000fe400078fc0ff */
[----:B------:R-:W-:Y:S02]  /*04d0*/  LEA R12, R17, UR4, 0x2 ;  /* 0x00000004110c7c11 */ /* 0x000fe4000f8e10ff */
[----:B------:R-:W-:Y:S02]  /*04e0*/  LEA R17, R20, UR4, 0x2 ;  /* 0x0000000414117c11 */ /* 0x000fe4000f8e10ff */
[----:B------:R-:W-:-:S02]  /*04f0*/  LEA R15, R21, UR4, 0x2 ;  /* 0x00000004150f7c11 */ /* 0x000fc4000f8e10ff */
[----:B------:R-:W-:Y:S02]  /*0500*/  LEA R19, R22, UR4, 0x2 ;  /* 0x0000000416137c11 */ /* 0x000fe4000f8e10ff */
[----:B------:R-:W-:-:S07]  /*0510*/  LEA R20, R24, UR4, 0x2 ;  /* 0x0000000418147c11 */ /* 0x000fce000f8e10ff */
.L_x_14:
[----:B------:R-:W-:Y:S01]  /*0520*/  VIADD R25, R14, 0x4 ;  /* 0x000000040e197836 */ /* 0x000fe20000000000 */
[----:B------:R-:W-:Y:S01]  /*0530*/  ISETP.NE.U32.AND P2, PT, R13, RZ, PT ;  /* 0x000000ff0d00720c */ /* 0x000fe20003f45070 */
[----:B------:R-:W-:Y:S02]  /*0540*/  VIADD R27, R2, 0x4 ;  /* 0x00000004021b7836 */ /* 0x000fe40000000000 */
[----:B------:R-:W-:Y:S01]  /*0550*/  VIADD R23, R16, 0x4 ;  /* 0x0000000410177836 */ /* 0x000fe20000000000 */
[----:B------:R-:W-:Y:S01]  /*0560*/  SHF.R.U32.HI R25, RZ, R25, R14 ;  /* 0x00000019ff197219 */ /* 0x000fe2000001160e */
[----:B------:R-:W-:Y:S01]  /*0570*/  VIADD R21, R18, 0x4 ;  /* 0x0000000412157836 */ /* 0x000fe20000000000 */
[----:B------:R-:W-:Y:S01]  /*0580*/  SHF.R.U32.HI R27, RZ, R27, R2 ;  /* 0x0000001bff1b7219 */ /* 0x000fe20000011602 */
[----:B------:R-:W-:Y:S01]  /*0590*/  IMAD.MOV.U32 R26, RZ, RZ, 0x1 ;  /* 0x00000001ff1a7424 */ /* 0x000fe200078e00ff */
[----:B------:R-:W-:Y:S02]  /*05a0*/  SHF.R.U32.HI R23, RZ, R23, R16 ;  /* 0x00000017ff177219 */ /* 0x000fe40000011610 */
[----:B------:R-:W-:-:S02]  /*05b0*/  SHF.R.U32.HI R21, RZ, R21, R18 ;  /* 0x00000015ff157219 */ /* 0x000fc40000011612 */
[----:B------:R-:W-:Y:S02]  /*05c0*/  LEA.HI R24, R25, R14, RZ, 0x18 ;  /* 0x0000000e19187211 */ /* 0x000fe400078fc0ff */
[----:B------:R-:W-:Y:S02]  /*05d0*/  LEA.HI R25, R27, R2, RZ, 0x18 ;  /* 0x000000021b197211 */ /* 0x000fe400078fc0ff */
[----:B------:R-:W-:Y:S02]  /*05e0*/  SHF.R.U32.HI R2, RZ, UR5, R8 ;  /* 0x00000005ff027c19 */ /* 0x000fe40008011608 */
[----:B------:R-:W-:Y:S02]  /*05f0*/  LEA.HI R23, R23, R16, RZ, 0x18 ;  /* 0x0000001017177211 */ /* 0x000fe400078fc0ff */
[----:B------:R-:W-:Y:S02]  /*0600*/  SHF.R.U32.HI R14, RZ, UR5, R9 ;  /* 0x00000005ff0e7c19 */ /* 0x000fe40008011609 */
[----:B------:R-:W-:-:S02]  /*0610*/  LEA.HI R22, R21, R18, RZ, 0x18 ;  /* 0x0000001215167211 */ /* 0x000fc400078fc0ff */
[----:B------:R-:W-:Y:S02]  /*0620*/  SHF.R.U32.HI R16, RZ, UR5, R10 ;  /* 0x00000005ff107c19 */ /* 0x000fe4000801160a */
[----:B------:R-:W-:Y:S02]  /*0630*/  SHF.R.U32.HI R18, RZ, UR5, R11 ;  /* 0x00000005ff127c19 */ /* 0x000fe4000801160b */
[----:B------:R-:W-:Y:S02]  /*0640*/  LOP3.LUT R2, R2, 0x1, RZ, 0xc0, !PT ;  /* 0x0000000102027812 */ /* 0x000fe400078ec0ff */
[----:B------:R-:W-:Y:S02]  /*0650*/  LOP3.LUT R14, R14, 0x1, RZ, 0xc0, !PT ;  /* 0x000000010e0e7812 */ /* 0x000fe400078ec0ff */
[----:B------:R-:W-:Y:S01]  /*0660*/  LOP3.LUT R16, R16, 0x1, RZ, 0xc0, !PT ;  /* 0x0000000110107812 */ /* 0x000fe200078ec0ff */
[----:B------:R-:W-:Y:S01]  /*0670*/  IMAD.SHL.U32 R27, R2, 0x10, RZ ;  /* 0x00000010021b7824 */ /* 0x000fe200078e00ff */
[----:B------:R-:W-:Y:S01]  /*0680*/  LOP3.LUT R18, R18, 0x1, RZ, 0xc0, !PT ;  /* 0x0000000112127812 */ /* 0x000fe200078ec0ff */
[----:B------:R-:W-:Y:S01]  /*0690*/  IMAD.SHL.U32 R29, R14, 0x10, RZ ;  /* 0x000000100e1d7824 */ /* 0x000fe200078e00ff */
[----:B------:R-:W-:Y:S01]  /*06a0*/  LEA R22, R22, UR4, 0x2 ;  /* 0x0000000416167c11 */ /* 0x000fe2000f8e10ff */
[----:B------:R-:W-:Y:S01]  /*06b0*/  IMAD.SHL.U32 R31, R16, 0x10, RZ ;  /* 0x00000010101f7824 */ /* 0x000fe200078e00ff */
[----:B------:R-:W-:Y:S01]  /*06c0*/  SHF.L.U32 R27, R26, R27, RZ ;  /* 0x0000001b1a1b7219 */ /* 0x000fe200000006ff */
[----:B------:R-:W-:Y:S01]  /*06d0*/  IMAD.SHL.U32 R21, R18, 0x10, RZ ;  /* 0x0000001012157824 */ /* 0x000fe200078e00ff */
[----:B------:R-:W-:-:S02]  /*06e0*/  LEA R23, R23, UR4, 0x2 ;  /* 0x0000000417177c11 */ /* 0x000fc4000f8e10ff */
[----:B------:R-:W-:Y:S01]  /*06f0*/  SHF.L.U32 R28, R26, R29, RZ ;  /* 0x0000001d1a1c7219 */ /* 0x000fe200000006ff */
[----:B------:R-:W-:Y:S01]  /*0700*/  STS [R22], R27 ;  /* 0x0000001b16007388 */ /* 0x000fe20000000800 */
[----:B------:R-:W-:Y:S02]  /*0710*/  LEA R24, R24, UR4, 0x2 ;  /* 0x0000000418187c11 */ /* 0x000fe4000f8e10ff */
[C---:B------:R-:W-:Y:S01]  /*0720*/  SHF.L.U32 R29, R26.reuse, R31, RZ ;  /* 0x0000001f1a1d7219 */ /* 0x040fe200000006ff */
[----:B------:R-:W-:Y:S01]  /*0730*/  STS [R23], R28 ;  /* 0x0000001c17007388 */ /* 0x000fe20000000800 */
[----:B------:R-:W-:Y:S02]  /*0740*/  LEA R25, R25, UR4, 0x2 ;  /* 0x0000000419197c11 */ /* 0x000fe4000f8e10ff */
[----:B------:R-:W-:Y:S01]  /*0750*/  SHF.L.U32 R26, R26, R21, RZ ;  /* 0x000000151a1a7219 */ /* 0x000fe200000006ff */
[----:B------:R-:W-:Y:S04]  /*0760*/  STS [R24], R29 ;  /* 0x0000001d18007388 */ /* 0x000fe80000000800 */
[----:B------:R-:W-:Y:S01]  /*0770*/  STS [R25], R26 ;  /* 0x0000001a19007388 */ /* 0x000fe20000000800 */
[----:B------:R-:W-:Y:S06]  /*0780*/  BAR.SYNC.DEFER_BLOCKING 0x0 ;  /* 0x0000000000007b1d */ /* 0x000fec0000010000 */
[----:B------:R-:W-:Y:S04]  /*0790*/  LDS R30, [R12] ;  /* 0x000000000c1e7984 */ /* 0x000fe80000000800 */
[----:B------:R-:W0:Y:S02]  /*07a0*/  LDS R31, [R15+0x4] ;  /* 0x000004000f1f7984 */ /* 0x000e240000000800 */
[----:B0-----:R-:W-:-:S05]  /*07b0*/  IMAD.IADD R30, R30, 0x1, R31 ;  /* 0x000000011e1e7824 */ /* 0x001fca00078e021f */
[----:B------:R-:W-:Y:S04]  /*07c0*/  STS [R15+0x4], R30 ;  /* 0x0000041e0f007388 */ /* 0x000fe80000000800 */
[----:B------:R-:W-:Y:S04]  /*07d0*/  LDS R31, [R19] ;  /* 0x00000000131f7984 */ /* 0x000fe80000000800 */
[----:B------:R-:W0:Y:S02]  /*07e0*/  LDS R32, [R20+0x4] ;  /* 0x0000040014207984 */ /* 0x000e240000000800 */
[----:B0-----:R-:W-:-:S05]  /*07f0*/  IMAD.IADD R31, R31, 0x1, R32 ;  /* 0x000000011f1f7824 */ /* 0x001fca00078e0220 */
[----:B------:R0:W-:Y:S01]  /*0800*/  STS [R20+0x4], R31 ;  /* 0x0000041f14007388 */ /* 0x0001e20000000800 */
[----:B------:R-:W-:Y:S05]  /*0810*/  @!P2 BRA `(.L_x_5) ;  /* 0x000000000074a947 */ /* 0x000fea0003800000 */
[----:B------:R-:W-:Y:S01]  /*0820*/  IMAD.MOV.U32 R27, RZ, RZ, R13 ;  /* 0x000000ffff1b7224 */ /* 0x000fe200078e000d */
[----:B------:R-:W-:-:S06]  /*0830*/  UMOV UR6, 0x2 ;  /* 0x0000000200067882 */ /* 0x000fcc0000000000 */
.L_x_8:
[----:B------:R-:W-:Y:S01]  /*0840*/  BAR.SYNC.DEFER_BLOCKING 0x0 ;  /* 0x0000000000007b1d */ /* 0x000fe20000010000 */
[----:B------:R-:W-:Y:S02]  /*0850*/  ISETP.GT.U32.AND P2, PT, R27, R0, PT ;  /* 0x000000001b00720c */ /* 0x000fe40003f44070 */
[----:B------:R-:W-:-:S03]  /*0860*/  SHF.R.U32.HI R27, RZ, 0x1, R27 ;  /* 0x00000001ff1b7819 */ /* 0x000fc6000001161b */
[----:B------:R-:W-:Y:S01]  /*0870*/  BSSY.RECONVERGENT B0, `(.L_x_6) ;  /* 0x0000014000007945 */ /* 0x000fe20003800200 */
[----:B------:R-:W-:-:S07]  /*0880*/  ISETP.NE.U32.AND P3, PT, R27, RZ, PT ;  /* 0x000000ff1b00720c */ /* 0x000fce0003f65070 */
[----:B-1----:R-:W-:Y:S06]  /*0890*/  @!P2 BRA `(.L_x_7) ;  /* 0x000000000044a947 */ /* 0x002fec0003800000 */
[----:B------:R-:W-:-:S05]  /*08a0*/  IMAD R26, R0, UR6, RZ ;  /* 0x00000006001a7c24 */ /* 0x000fca000f8e02ff */
[----:B------:R-:W-:-:S05]  /*08b0*/  LEA R26, R26, UR6, 0x1 ;  /* 0x000000061a1a7c11 */ /* 0x000fca000f8e08ff */
[C---:B------:R-:W-:Y:S02]  /*08c0*/  VIADD R28, R26.reuse, UR6 ;  /* 0x000000061a1c7c36 */ /* 0x040fe40008000000 */
[C---:B0-----:R-:W-:Y:S02]  /*08d0*/  VIADD R31, R26.reuse, 0xffffffff ;  /* 0xffffffff1a1f7836 */ /* 0x041fe40000000000 */
[----:B------:R-:W-:Y:S02]  /*08e0*/  VIADD R32, R26, 0x3 ;  /* 0x000000031a207836 */ /* 0x000fe40000000000 */
[C---:B------:R-:W-:Y:S02]  /*08f0*/  VIADD R29, R28.reuse, 0xffffffff ;  /* 0xffffffff1c1d7836 */ /* 0x040fe40000000000 */
[----:B------:R-:W-:Y:S01]  /*0900*/  VIADD R30, R28, 0x3 ;  /* 0x000000031c1e7836 */ /* 0x000fe20000000000 */
[----:B------:R-:W-:-:S04]  /*0910*/  SHF.R.U32.HI R31, RZ, R32, R31 ;  /* 0x00000020ff1f7219 */ /* 0x000fc8000001161f */
[----:B------:R-:W-:Y:S02]  /*0920*/  SHF.R.U32.HI R29, RZ, R30, R29 ;  /* 0x0000001eff1d7219 */ /* 0x000fe4000001161d */
[----:B------:R-:W-:Y:S02]  /*0930*/  LEA.HI R31, R31, R26, RZ, 0x18 ;  /* 0x0000001a1f1f7211 */ /* 0x000fe400078fc0ff */
[----:B------:R-:W-:Y:S02]  /*0940*/  LEA.HI R29, R29, R28, RZ, 0x18 ;  /* 0x0000001c1d1d7211 */ /* 0x000fe400078fc0ff */
[----:B------:R-:W-:Y:S02]  /*0950*/  LEA R31, R31, UR4, 0x2 ;  /* 0x000000041f1f7c11 */ /* 0x000fe4000f8e10ff */
[----:B------:R-:W-:-:S04]  /*0960*/  LEA R29, R29, UR4, 0x2 ;  /* 0x000000041d1d7c11 */ /* 0x000fc8000f8e10ff */
[----:B------:R-:W-:Y:S04]  /*0970*/  LDS R31, [R31+-0x4] ;  /* 0xfffffc001f1f7984 */ /* 0x000fe80000000800 */
[----:B------:R-:W0:Y:S02]  /*0980*/  LDS R26, [R29+-0x4] ;  /* 0xfffffc001d1a7984 */ /* 0x000e240000000800 */
[----:B0-----:R-:W-:-:S05]  /*0990*/  IMAD.IADD R26, R26, 0x1, R31 ;  /* 0x000000011a1a7824 */ /* 0x001fca00078e021f */
[----:B------:R1:W-:Y:S02]  /*09a0*/  STS [R29+-0x4], R26 ;  /* 0xfffffc1a1d007388 */ /* 0x0003e40000000800 */
.L_x_7:
[----:B------:R-:W-:Y:S05]  /*09b0*/  BSYNC.RECONVERGENT B0 ;  /* 0x0000000000007941 */ /* 0x000fea0003800200 */
.L_x_6:
[----:B------:R-:W-:Y:S01]  /*09c0*/  USHF.L.U32 UR6, UR6, 0x1, URZ ;  /* 0x0000000106067899 */ /* 0x000fe200080006ff */
[----:B------:R-:W-:Y:S11]  /*09d0*/  @P3 BRA `(.L_x_8) ;  /* 0xfffffffc00983947 */ /* 0x000ff6000383ffff */
[----:B------:R-:W-:Y:S05]  /*09e0*/  BRA `(.L_x_9) ;  /* 0x0000000000047947 */ /* 0x000fea0003800000 */
.L_x_5:
[----:B------:R-:W-:-:S05]  /*09f0*/  UMOV UR6, 0x2 ;  /* 0x0000000200067882 */ /* 0x000fca0000000000 */
.L_x_9:
[----:B------:R-:W-:Y:S01]  /*0a00*/  ISETP.NE.U32.AND P2, PT, R0, RZ, PT ;  /* 0x000000ff0000720c */ /* 0x000fe20003f45070 */
[----:B-1----:R-:W-:-:S12]  /*0a10*/  IMAD.SHL.U32 R29, R13, 0x4, RZ ;  /* 0x000000040d1d7824 */ /* 0x002fd800078e00ff */
[C---:B------:R-:W-:Y:S02]  /*0a20*/  @!P2 VIADD R26, R29.reuse, 0xffffffff ;  /* 0xffffffff1d1aa836 */ /* 0x040fe40000000000 */
[----:B------:R-:W-:-:S05]  /*0a30*/  @!P2 VIADD R27, R29, 0x3 ;  /* 0x000000031d1ba836 */ /* 0x000fca0000000000 */
[----:B------:R-:W-:-:S04]  /*0a40*/  @!P2 SHF.R.U32.HI R26, RZ, R27, R26 ;  /* 0x0000001bff1aa219 */ /* 0x000fc8000001161a */
[----:B------:R-:W-:-:S04]  /*0a50*/  @!P2 LEA.HI R26, R26, R29, RZ, 0x18 ;  /* 0x0000001d1a1aa211 */ /* 0x000fc800078fc0ff */
[----:B------:R-:W-:-:S05]  /*0a60*/  @!P2 LEA R26, R26, UR4, 0x2 ;  /* 0x000000041a1aac11 */ /* 0x000fca000f8e10ff */
[----:B------:R-:W1:Y:S04]  /*0a70*/  @!P2 LDS R28, [R26+-0x4] ;  /* 0xfffffc001a1ca984 */ /* 0x000e680000000800 */
[----:B-1----:R1:W-:Y:S04]  /*0a80*/  @!P2 STS [R17], R28 ;  /* 0x0000001c1100a388 */ /* 0x0023e80000000800 */
[----:B------:R1:W-:Y:S01]  /*0a90*/  @!P2 STS [R26+-0x4], RZ ;  /* 0xfffffcff1a00a388 */ /* 0x0003e20000000800 */
[----:B------:R-:W-:-:S13]  /*0aa0*/  ISETP.GE.U32.AND P2, PT, R13, 0x1, PT ;  /* 0x000000010d00780c */ /* 0x000fda0003f46070 */
[----:B-1----:R-:W-:Y:S05]  /*0ab0*/  @!P2 BRA `(.L_x_10) ;  /* 0x000000000074a947 */ /* 0x002fea0003800000 */
[----:B------:R-:W-:-:S05]  /*0ac0*/  UMOV UR7, 0x1 ;  /* 0x0000000100077882 */ /* 0x000fca0000000000 */
.L_x_13:
[----:B------:R-:W-:Y:S01]  /*0ad0*/  BAR.SYNC.DEFER_BLOCKING 0x0 ;  /* 0x0000000000007b1d */ /* 0x000fe20000010000 */
[----:B------:R-:W-:Y:S01]  /*0ae0*/  ISETP.LT.U32.AND P2, PT, R0, UR7, PT ;  /* 0x0000000700007c0c */ /* 0x000fe2000bf41070 */
[----:B------:R-:W-:Y:S02]  /*0af0*/  USHF.L.U32 UR7, UR7, 0x1, URZ ;  /* 0x0000000107077899 */ /* 0x000fe400080006ff */
[----:B------:R-:W-:Y:S02]  /*0b00*/  USHF.R.U32.HI UR6, URZ, 0x1, UR6 ;  /* 0x00000001ff067899 */ /* 0x000fe40008011606 */
[----:B------:R-:W-:Y:S02]  /*0b10*/  BSSY.RECONVERGENT B0, `(.L_x_11) ;  /* 0x0000016000007945 */ /* 0x000fe40003800200 */
[----:B------:R-:W-:-:S06]  /*0b20*/  ISETP.LT.U32.AND P3, PT, R13, UR7, PT ;  /* 0x000000070d007c0c */ /* 0x000fcc000bf61070 */
[----:B-1----:R-:W-:Y:S07]  /*0b30*/  @!P2 BRA `(.L_x_12) ;  /* 0x00000000004ca947 */ /* 0x002fee0003800000 */
[----:B------:R-:W-:-:S05]  /*0b40*/  IMAD R26, R0, UR6, RZ ;  /* 0x00000006001a7c24 */ /* 0x000fca000f8e02ff */
[----:B------:R-:W-:-:S05]  /*0b50*/  LEA R26, R26, UR6, 0x1 ;  /* 0x000000061a1a7c11 */ /* 0x000fca000f8e08ff */
[----:B------:R-:W-:-:S04]  /*0b60*/  VIADD R27, R26, UR6 ;  /* 0x000000061a1b7c36 */ /* 0x000fc80008000000 */
[C---:B------:R-:W-:Y:S02]  /*0b70*/  VIADD R28, R27.reuse, 0xffffffff ;  /* 0xffffffff1b1c7836 */ /* 0x040fe40000000000 */
[----:B------:R-:W-:-:S05]  /*0b80*/  VIADD R29, R27, 0x3 ;  /* 0x000000031b1d7836 */ /* 0x000fca0000000000 */
[----:B------:R-:W-:-:S04]  /*0b90*/  SHF.R.U32.HI R28, RZ, R29, R28 ;  /* 0x0000001dff1c7219 */ /* 0x000fc8000001161c */
[----:B------:R-:W-:Y:S01]  /*0ba0*/  LEA.HI R28, R28, R27, RZ, 0x18 ;  /* 0x0000001b1c1c7211 */ /* 0x000fe200078fc0ff */
[----:B------:R-:W-:-:S03]  /*0bb0*/  VIADD R27, R26, 0xffffffff ;  /* 0xffffffff1a1b7836 */ /* 0x000fc60000000000 */
[----:B------:R-:W-:Y:S01]  /*0bc0*/  LEA R29, R28, UR4, 0x2 ;  /* 0x000000041c1d7c11 */ /* 0x000fe2000f8e10ff */
[----:B------:R-:W-:-:S04]  /*0bd0*/  VIADD R28, R26, 0x3 ;  /* 0x000000031a1c7836 */ /* 0x000fc80000000000 */
[----:B------:R-:W1:Y:S01]  /*0be0*/  LDS R30, [R29+-0x4] ;  /* 0xfffffc001d1e7984 */ /* 0x000e620000000800 */
[----:B------:R-:W-:-:S04]  /*0bf0*/  SHF.R.U32.HI R27, RZ, R28, R27 ;  /* 0x0000001cff1b7219 */ /* 0x000fc8000001161b */
[----:B------:R-:W-:-:S04]  /*0c00*/  LEA.HI R27, R27, R26, RZ, 0x18 ;  /* 0x0000001a1b1b7211 */ /* 0x000fc800078fc0ff */
[----:B------:R-:W-:-:S05]  /*0c10*/  LEA R27, R27, UR4, 0x2 ;  /* 0x000000041b1b7c11 */ /* 0x000fca000f8e10ff */
[----:B------:R-:W-:Y:S04]  /*0c20*/  LDS R26, [R27+-0x4] ;  /* 0xfffffc001b1a7984 */ /* 0x000fe80000000800 */
[----:B-1----:R-:W-:Y:S04]  /*0c30*/  STS [R27+-0x4], R30 ;  /* 0xfffffc1e1b007388 */ /* 0x002fe80000000800 */
[----:B0-----:R-:W0:Y:S02]  /*0c40*/  LDS R31, [R29+-0x4] ;  /* 0xfffffc001d1f7984 */ /* 0x001e240000000800 */
[----:B0-----:R-:W-:-:S05]  /*0c50*/  IMAD.IADD R26, R26, 0x1, R31 ;  /* 0x000000011a1a7824 */ /* 0x001fca00078e021f */
[----:B------:R1:W-:Y:S02]  /*0c60*/  STS [R29+-0x4], R26 ;  /* 0xfffffc1a1d007388 */ /* 0x0003e40000000800 */
.L_x_12:
[----:B------:R-:W-:Y:S05]  /*0c70*/  BSYNC.RECONVERGENT B0 ;  /* 0x0000000000007941 */ /* 0x000fea0003800200 */
.L_x_11:
[----:B------:R-:W-:Y:S05]  /*0c80*/  @!P3 BRA `(.L_x_13) ;  /* 0xfffffffc0090b947 */ /* 0x000fea000383ffff */
.L_x_10:
[----:B------:R-:W-:Y:S01]  /*0c90*/  BAR.SYNC.DEFER_BLOCKING 0x0 ;  /* 0x0000000000007b1d */ /* 0x000fe20000010000 */
[----:B------:R-:W-:Y:S01]  /*0ca0*/  ISETP.NE.U32.AND P3, PT, R14, RZ, PT ;  /* 0x000000ff0e00720c */ /* 0x000fe20003f65070 */
[----:B------:R-:W-:Y:S01]  /*0cb0*/  UIADD3 UR5, UPT, UPT, UR5, 0x1, URZ ;  /* 0x0000000105057890 */ /* 0x000fe2000fffe0ff */
[----:B0-----:R-:W-:Y:S01]  /*0cc0*/  IMAD.SHL.U32 R31, R2, 0x10, RZ ;  /* 0x00000010021f7824 */ /* 0x001fe200078e00ff */
[----:B------:R-:W-:Y:S01]  /*0cd0*/  ISETP.NE.U32.AND P5, PT, R18, RZ, PT ;  /* 0x000000ff1200720c */ /* 0x000fe20003fa5070 */
[----:B------:R-:W-:Y:S01]  /*0ce0*/  IMAD.SHL.U32 R14, R14, 0x10, RZ ;  /* 0x000000100e0e7824 */ /* 0x000fe200078e00ff */
[----:B------:R-:W-:Y:S01]  /*0cf0*/  ISETP.NE.U32.AND P2, PT, R2, RZ, PT ;  /* 0x000000ff0200720c */ /* 0x000fe20003f45070 */
[----:B------:R-:W-:Y:S01]  /*0d00*/  UISETP.NE.AND UP0, UPT, UR9, UR5, UPT ;  /* 0x000000050900728c */ /* 0x000fe2000bf05270 */
[----:B------:R-:W-:Y:S01]  /*0d10*/  ISETP.NE.U32.AND P4, PT, R16, RZ, PT ;  /* 0x000000ff1000720c */ /* 0x000fe20003f85070 */
[----:B------:R-:W0:Y:S04]  /*0d20*/  LDS R27, [R15+0x4] ;  /* 0x000004000f1b7984 */ /* 0x000e280000000800 */
[----:B-1----:R-:W-:Y:S04]  /*0d30*/  LDS R26, [R12] ;  /* 0x000000000c1a7984 */ /* 0x002fe80000000800 */
[----:B0-----:R-:W-:Y:S04]  /*0d40*/  STS [R12], R27 ;  /* 0x0000001b0c007388 */ /* 0x001fe80000000800 */
[----:B------:R-:W0:Y:S02]  /*0d50*/  LDS R29, [R15+0x4] ;  /* 0x000004000f1d7984 */ /* 0x000e240000000800 */
[----:B0-----:R-:W-:-:S05]  /*0d60*/  IMAD.IADD R26, R26, 0x1, R29 ;  /* 0x000000011a1a7824 */ /* 0x001fca00078e021d */
[----:B------:R-:W-:Y:S04]  /*0d70*/  STS [R15+0x4], R26 ;  /* 0x0000041a0f007388 */ /* 0x000fe80000000800 */
[----:B------:R-:W0:Y:S04]  /*0d80*/  LDS R30, [R20+0x4] ;  /* 0x00000400141e7984 */ /* 0x000e280000000800 */
[----:B------:R-:W-:Y:S04]  /*0d90*/  LDS R28, [R19] ;  /* 0x00000000131c7984 */ /* 0x000fe80000000800 */
[----:B0-----:R-:W-:Y:S04]  /*0da0*/  STS [R19], R30 ;  /* 0x0000001e13007388 */ /* 0x001fe80000000800 */
[----:B------:R-:W0:Y:S02]  /*0db0*/  LDS R29, [R20+0x4] ;  /* 0x00000400141d7984 */ /* 0x000e240000000800 */
[----:B0-----:R-:W-:-:S05]  /*0dc0*/  IMAD.IADD R29, R28, 0x1, R29 ;  /* 0x000000011c1d7824 */ /* 0x001fca00078e021d */
[----:B------:R0:W-:Y:S01]  /*0dd0*/  STS [R20+0x4], R29 ;  /* 0x0000041d14007388 */ /* 0x0001e20000000800 */
[----:B------:R-:W-:Y:S01]  /*0de0*/  BAR.SYNC.DEFER_BLOCKING 0x0 ;  /* 0x0000000000007b1d */ /* 0x000fe20000010000 */
[----:B0-----:R-:W-:-:S05]  /*0df0*/  IMAD.SHL.U32 R29, R16, 0x10, RZ ;  /* 0x00000010101d7824 */ /* 0x001fca00078e00ff */
[----:B------:R-:W0:Y:S04]  /*0e00*/  LDS R22, [R22] ;  /* 0x0000000016167984 */ /* 0x000e280000000800 */
[----:B------:R-:W1:Y:S04]  /*0e10*/  LDS R23, [R23] ;  /* 0x0000000017177984 */ /* 0x000e680000000800 */
[----:B------:R-:W2:Y:S04]  /*0e20*/  LDS R24, [R24] ;  /* 0x0000000018187984 */ /* 0x000ea80000000800 */
[----:B------:R-:W3:Y:S04]  /*0e30*/  LDS R26, [R25] ;  /* 0x00000000191a7984 */ /* 0x000ee80000000800 */
[----:B------:R-:W4:Y:S01]  /*0e40*/  LDS.U16 R27, [R17] ;  /* 0x00000000111b7984 */ /* 0x000f220000000400 */
[----:B0-----:R-:W-:-:S02]  /*0e50*/  SHF.R.U32.HI R22, RZ, R31, R22 ;  /* 0x0000001fff167219 */ /* 0x001fc40000011616 */
[----:B-1----:R-:W-:Y:S02]  /*0e60*/  SHF.R.U32.HI R23, RZ, R14, R23 ;  /* 0x0000000eff177219 */ /* 0x002fe40000011617 */
[----:B------:R-:W-:Y:S02]  /*0e70*/  LOP3.LUT R18, R22, 0xffff, RZ, 0xc0, !PT ;  /* 0x0000ffff16127812 */ /* 0x000fe400078ec0ff */
[----:B--2---:R-:W-:Y:S02]  /*0e80*/  SHF.R.U32.HI R24, RZ, R29, R24 ;  /* 0x0000001dff187219 */ /* 0x004fe40000011618 */
[----:B------:R-:W-:Y:S02]  /*0e90*/  LOP3.LUT R16, R23, 0xffff, RZ, 0xc0, !PT ;  /* 0x0000ffff17107812 */ /* 0x000fe400078ec0ff */
[----:B---3--:R-:W-:Y:S02]  /*0ea0*/  SHF.R.U32.HI R26, RZ, R21, R26 ;  /* 0x00000015ff1a7219 */ /* 0x008fe4000001161a */
[----:B------:R-:W-:-:S02]  /*0eb0*/  LOP3.LUT R14, R24, 0xffff, RZ, 0xc0, !PT ;  /* 0x0000ffff180e7812 */ /* 0x000fc400078ec0ff */
[----:B------:R-:W-:Y:S01]  /*0ec0*/  LOP3.LUT R2, R26, 0xffff, RZ, 0xc0, !PT ;  /* 0x0000ffff1a027812 */ /* 0x000fe200078ec0ff */
[--C-:B----4-:R-:W-:Y:S02]  /*0ed0*/  @P2 IMAD.IADD R18, R18, 0x1, R27.reuse ;  /* 0x0000000112122824 */ /* 0x110fe400078e021b */
[--C-:B------:R-:W-:Y:S02]  /*0ee0*/  @P3 IMAD.IADD R16, R16, 0x1, R27.reuse ;  /* 0x0000000110103824 */ /* 0x100fe400078e021b */
[--C-:B------:R-:W-:Y:S02]  /*0ef0*/  @P4 IMAD.IADD R14, R14, 0x1, R27.reuse ;  /* 0x000000010e0e4824 */ /* 0x100fe400078e021b */
[----:B------:R-:W-:Y:S01]  /*0f00*/  @P5 IMAD.IADD R2, R2, 0x1, R27 ;  /* 0x0000000102025824 */ /* 0x000fe200078e021b */
[----:B------:R-:W-:Y:S06]  /*0f10*/  BAR.SYNC.DEFER_BLOCKING 0x0 ;  /* 0x0000000000007b1d */ /* 0x000fec0000010000 */
[----:B------:R-:W-:Y:S05]  /*0f20*/  BRA.U UP0, `(.L_x_14) ;  /* 0xfffffff5007c7547 */ /* 0x000fea000b83ffff */
.L_x_4:
[----:B------:R-:W-:Y:S04]  /*0f30*/  BSSY.RECONVERGENT B0, `(.L_x_15) ;  /* 0x0000018000007945 */ /* 0x000fe80003800200 */
[----:B------:R-:W-:Y:S05]  /*0f40*/  @P0 BRA `(.L_x_16) ;  /* 0x0000000000580947 */ /* 0x000fea0003800000 */
[----:B------:R-:W1:Y:S01]  /*0f50*/  LDC.64 R20, c[0x0][0x388] ;  /* 0x0000e200ff147b82 */ /* 0x000e620000000a00 */
[C---:B------:R-:W-:Y:S02]  /*0f60*/  IMAD R23, R3.reuse, 0x400, R18 ;  /* 0x0000040003177824 */ /* 0x040fe400078e0212 */
[C---:B------:R-:W-:Y:S02]  /*0f70*/  IMAD R25, R3.reuse, 0x400, R16 ;  /* 0x0000040003197824 */ /* 0x040fe400078e0210 */
[C---:B------:R-:W-:Y:S02]  /*0f80*/  IMAD R27, R3.reuse, 0x400, R14 ;  /* 0x00000400031b7824 */ /* 0x040fe400078e020e */
[----:B------:R-:W-:Y:S01]  /*0f90*/  IMAD R29, R3, 0x400, R2 ;  /* 0x00000400031d7824 */ /* 0x000fe200078e0202 */
[----:B0-----:R-:W0:Y:S01]  /*0fa0*/  LDC.64 R12, c[0x0][0x390] ;  /* 0x0000e400ff0c7b82 */ /* 0x001e220000000a00 */
[----:B-1----:R-:W-:-:S04]  /*0fb0*/  IMAD.WIDE.U32 R14, R23, 0x4, R20 ;  /* 0x00000004170e7825 */ /* 0x002fc800078e0014 */
[--C-:B------:R-:W-:Y:S01]  /*0fc0*/  IMAD.WIDE.U32 R16, R25, 0x4, R20.reuse ;  /* 0x0000000419107825 */ /* 0x100fe200078e0014 */
[----:B------:R1:W-:Y:S03]  /*0fd0*/  STG.E desc[UR10][R14.64], R8 ;  /* 0x000000080e007986 */ /* 0x0003e6000c10190a */
[--C-:B------:R-:W-:Y:S01]  /*0fe0*/  IMAD.WIDE.U32 R18, R27, 0x4, R20.reuse ;  /* 0x000000041b127825 */ /* 0x100fe200078e0014 */
[----:B------:R1:W-:Y:S03]  /*0ff0*/  STG.E desc[UR10][R16.64], R9 ;  /* 0x0000000910007986 */ /* 0x0003e6000c10190a */
[----:B------:R-:W-:Y:S01]  /*1000*/  IMAD.WIDE.U32 R20, R29, 0x4, R20 ;  /* 0x000000041d147825 */ /* 0x000fe200078e0014 */
[----:B------:R1:W-:Y:S03]  /*1010*/  STG.E desc[UR10][R18.64], R10 ;  /* 0x0000000a12007986 */ /* 0x0003e6000c10190a */
[--C-:B0-----:R-:W-:Y:S01]  /*1020*/  IMAD.WIDE.U32 R22, R23, 0x4, R12.reuse ;  /* 0x0000000417167825 */ /* 0x101fe200078e000c */
[----:B------:R1:W-:Y:S03]  /*1030*/  STG.E desc[UR10][R20.64], R11 ;  /* 0x0000000b14007986 */ /* 0x0003e6000c10190a */
[--C-:B------:R-:W-:Y:S01]  /*1040*/  IMAD.WIDE.U32 R24, R25, 0x4, R12.reuse ;  /* 0x0000000419187825 */ /* 0x100fe200078e000c */
[----:B-----5:R1:W-:Y:S03]  /*1050*/  STG.E desc[UR10][R22.64], R4 ;  /* 0x0000000416007986 */ /* 0x0203e6000c10190a */
[--C-:B------:R-:W-:Y:S01]  /*1060*/  IMAD.WIDE.U32 R26, R27, 0x4, R12.reuse ;  /* 0x000000041b1a7825 */ /* 0x100fe200078e000c */
[----:B------:R1:W-:Y:S03]  /*1070*/  STG.E desc[UR10][R24.64], R5 ;  /* 0x0000000518007986 */ /* 0x0003e6000c10190a */
[----:B------:R-:W-:Y:S01]  /*1080*/  IMAD.WIDE.U32 R12, R29, 0x4, R12 ;  /* 0x000000041d0c7825 */ /* 0x000fe200078e000c */
[----:B------:R1:W-:Y:S04]  /*1090*/  STG.E desc[UR10][R26.64], R6 ;  /* 0x000000061a007986 */ /* 0x0003e8000c10190a */
[----:B------:R1:W-:Y:S02]  /*10a0*/  STG.E desc[UR10][R12.64], R7 ;  /* 0x000000070c007986 */ /* 0x0003e4000c10190a */
.L_x_16:
[----:B------:R-:W-:Y:S05]  /*10b0*/  BSYNC.RECONVERGENT B0 ;  /* 0x0000000000007941 */ /* 0x000fea0003800200 */
.L_x_15:
[----:B------:R-:W-:Y:S05]  /*10c0*/  @P1 EXIT ;  /* 0x000000000000194d */ /* 0x000fea0003800000 */
[----:B------:R-:W2:Y:S01]  /*10d0*/  S2UR UR5, SR_CgaCtaId ;  /* 0x00000000000579c3 */ /* 0x000ea20000008800 */
[----:B------:R-:W-:-:S07]  /*10e0*/  UMOV UR4, 0x400 ;  /* 0x0000040000047882 */ /* 0x000fce0000000000 */
[----:B-1---5:R-:W1:Y:S01]  /*10f0*/  LDC.64 R4, c[0x0][0x398] ;  /* 0x0000e600ff047b82 */ /* 0x022e620000000a00 */
[----:B--2---:R-:W-:-:S06]  /*1100*/  ULEA UR4, UR5, UR4, 0x18 ;  /* 0x0000000405047291 */ /* 0x004fcc000f8ec0ff */
[----:B------:R-:W-:-:S05]  /*1110*/  LEA R7, R0, UR4, 0x2 ;  /* 0x0000000400077c11 */ /* 0x000fca000f8e10ff */
[----:B------:R-:W2:Y:S01]  /*1120*/  LDCU UR4, c[0x0][0x370] ;  /* 0x00006e00ff0477ac */ /* 0x000ea20008000800 */
[----:B------:R-:W3:Y:S01]  /*1130*/  LDS R7, [R7] ;  /* 0x0000000007077984 */ /* 0x000ee20000000800 */
[----:B--2---:R-:W-:-:S04]  /*1140*/  IMAD R3, R0, UR4, R3 ;  /* 0x0000000400037c24 */ /* 0x004fc8000f8e0203 */
[----:B-1----:R-:W-:-:S05]  /*1150*/  IMAD.WIDE.U32 R2, R3, 0x4, R4 ;  /* 0x0000000403027825 */ /* 0x002fca00078e0004 */
[----:B---3--:R-:W-:Y:S01]  /*1160*/  STG.E desc[UR10][R2.64], R7 ;  /* 0x0000000702007986 */ /* 0x008fe2000c10190a */
[----:B------:R-:W-:Y:S05]  /*1170*/  EXIT ;  /* 0x000000000000794d */ /* 0x000fea0003800000 */
.L_x_17:
        /* <DEDUP_REMOVED lines=16> */
.L_x_19:


//--------------------- .nv.shared._Z14splitRearrangeiiPjS_S_S_S_ --------------------------
	.section	.nv.shared._Z14splitRearrangeiiPjS_S_S_S_,"aw",@nobits
	.sectionflags	@""
	.align	4
.nv.shared._Z14splitRearrangeiiPjS_S_S_S_:
	.zero		5184


//--------------------- .nv.shared.reserved.0     --------------------------
	.section	.nv.shared.reserved.0,"aw",@nobits
	.weak		__nv_reservedSMEM_offset_0_alias
	.size		__nv_reservedSMEM_offset_0_alias, 0, 64
	.other		__nv_reservedSMEM_offset_0_alias,@"STO_CUDA_RESERVED_SHARED STV_DEFAULT"
__nv_reservedSMEM_offset_0_alias:
	.zero		0
	.zero		64


//--------------------- .nv.shared._Z9splitSortiiPjS_S_ --------------------------
	.section	.nv.shared._Z9splitSortiiPjS_S_,"aw",@nobits
	.sectionflags	@""
	.align	4
.nv.shared._Z9splitSortiiPjS_S_:
	.zero		5508


//--------------------- .nv.constant0._Z14splitRearrangeiiPjS_S_S_S_ --------------------------
	.section	.nv.constant0._Z14splitRearrangeiiPjS_S_S_S_,"a",@progbits
	.sectionflags	@""
	.align	4
.nv.constant0._Z14splitRearrangeiiPjS_S_S_S_:
	.zero		944


//--------------------- .nv.constant0._Z9splitSortiiPjS_S_ --------------------------
	.section	.nv.constant0._Z9splitSortiiPjS_S_,"a",@progbits
	.sectionflags	@""
	.align	4
.nv.constant0._Z9splitSortiiPjS_S_:
	.zero		928


//--------------------- SYMBOLS --------------------------

	.type		.nv.reservedSmem.offset0,@object
	.size		.nv.reservedSmem.offset0,0x4
	.type		.nv.reservedSmem.cap,@object
	.size		.nv.reservedSmem.cap,0x4
